	.target	sm_90a

	.elftype	@"ET_EXEC"


//--------------------- .note.nv.tkinfo           --------------------------
	.section	.note.nv.tkinfo,"",@"SHT_NOTE"
	.sectionflags	@"SHF_NOTE_NV_TKINFO"
	.tkinfo
        /*0018*/ 	.word	0x00000002
        /*0030*/ 	.string	""
        /*0030*/ 	.string	"ptxas"
        /*0030*/ 	.string	"Cuda compilation tools, release 13.0, V13.0.88"
        /*0030*/ 	.string	"Build cuda_13.0.r13.0/compiler.36424714_0"
        /*0030*/ 	.string	"-arch sm_90a -m 64 "



//--------------------- .note.nv.cuinfo           --------------------------
	.section	.note.nv.cuinfo,"",@"SHT_NOTE"
	.sectionflags	@"SHF_NOTE_NV_CUINFO"
        /*0018*/ 	.short	0x0002
        /*001a*/ 	.short	0x005a
        /*001c*/ 	.short	0x0082
	.zero		2


//--------------------- .nv.info                  --------------------------
	.section	.nv.info,"",@"SHT_CUDA_INFO"
	.align	4


	//----- nvinfo : EIATTR_REGCOUNT
	.align		4
        /*0000*/ 	.byte	0x04, 0x2f
        /*0002*/ 	.short	(.L_15 - .L_14)
	.align		4
.L_14:
        /*0004*/ 	.word	index@(_ZN7cutlass13device_kernelINS_4gemm6kernel13GemmUniversalIN4cute5tupleIJiiiiEEENS1_10collective13CollectiveMmaINS1_34MainloopSm90TmaGmmaWarpSpecializedILi3ENS5_IJNS4_1CILi2EEENSA_ILi1EEESC_EEENS1_35KernelTmaWarpSpecializedCooperativeEEENS5_IJNSA_ILi512EEENSA_ILi64EEESH_EEENS_10bfloat16_tENS5_IJlSC_lEEESJ_SK_NS4_8TiledMMAINS4_8MMA_AtomIJNS4_4SM904GMMA27MMA_64x64x16_F32BF16BF16_SSILNSO_5MajorE0ELSQ_0ELNSO_7ScaleInE1ELSR_1EEEEEENS4_6LayoutISD_NS5_IJSC_NSA_ILi0EEESV_EEEEENS5_IJNS4_10UnderscoreESY_SY_EEEEENS4_13SM90_TMA_LOADENS4_14ComposedLayoutINS4_7SwizzleILi3ELi4ELi3EEENS4_18smem_ptr_flag_bitsILi16EEENSU_INS5_IJNSA_ILi8EEESH_EEENS5_IJSH_SC_EEEEEEEvNS4_8identityENS4_23SM90_TMA_LOAD_MULTICASTES1B_vS1C_EENS_8epilogue10collective6detail29Sm90TmaWarpSpecializedAdapterINS1G_15DefaultEpilogueISJ_SK_SK_NS1F_6thread17LinearCombinationISJ_Li1EffLNS1K_9ScaleType4KindE0ELNS_15FloatRoundStyleE2ESJ_EENS1_15EpilogueDefaultEEEEEvvEEEEvNT_6ParamsE)
        /*0008*/ 	.word	0x000000a8


	//----- nvinfo : EIATTR_FRAME_SIZE
	.align		4
.L_15:
        /*000c*/ 	.byte	0x04, 0x11
        /*000e*/ 	.short	(.L_17 - .L_16)
	.align		4
.L_16:
        /*0010*/ 	.word	index@(_ZN7cutlass13device_kernelINS_4gemm6kernel13GemmUniversalIN4cute5tupleIJiiiiEEENS1_10collective13CollectiveMmaINS1_34MainloopSm90TmaGmmaWarpSpecializedILi3ENS5_IJNS4_1CILi2EEENSA_ILi1EEESC_EEENS1_35KernelTmaWarpSpecializedCooperativeEEENS5_IJNSA_ILi512EEENSA_ILi64EEESH_EEENS_10bfloat16_tENS5_IJlSC_lEEESJ_SK_NS4_8TiledMMAINS4_8MMA_AtomIJNS4_4SM904GMMA27MMA_64x64x16_F32BF16BF16_SSILNSO_5MajorE0ELSQ_0ELNSO_7ScaleInE1ELSR_1EEEEEENS4_6LayoutISD_NS5_IJSC_NSA_ILi0EEESV_EEEEENS5_IJNS4_10UnderscoreESY_SY_EEEEENS4_13SM90_TMA_LOADENS4_14ComposedLayoutINS4_7SwizzleILi3ELi4ELi3EEENS4_18smem_ptr_flag_bitsILi16EEENSU_INS5_IJNSA_ILi8EEESH_EEENS5_IJSH_SC_EEEEEEEvNS4_8identityENS4_23SM90_TMA_LOAD_MULTICASTES1B_vS1C_EENS_8epilogue10collective6detail29Sm90TmaWarpSpecializedAdapterINS1G_15DefaultEpilogueISJ_SK_SK_NS1F_6thread17LinearCombinationISJ_Li1EffLNS1K_9ScaleType4KindE0ELNS_15FloatRoundStyleE2ESJ_EENS1_15EpilogueDefaultEEEEEvvEEEEvNT_6ParamsE)
        /*0014*/ 	.word	0x00000000


	//----- nvinfo : EIATTR_MIN_STACK_SIZE
	.align		4
.L_17:
        /*0018*/ 	.byte	0x04, 0x12
        /*001a*/ 	.short	(.L_19 - .L_18)
	.align		4
.L_18:
        /*001c*/ 	.word	index@(_ZN7cutlass13device_kernelINS_4gemm6kernel13GemmUniversalIN4cute5tupleIJiiiiEEENS1_10collective13CollectiveMmaINS1_34MainloopSm90TmaGmmaWarpSpecializedILi3ENS5_IJNS4_1CILi2EEENSA_ILi1EEESC_EEENS1_35KernelTmaWarpSpecializedCooperativeEEENS5_IJNSA_ILi512EEENSA_ILi64EEESH_EEENS_10bfloat16_tENS5_IJlSC_lEEESJ_SK_NS4_8TiledMMAINS4_8MMA_AtomIJNS4_4SM904GMMA27MMA_64x64x16_F32BF16BF16_SSILNSO_5MajorE0ELSQ_0ELNSO_7ScaleInE1ELSR_1EEEEEENS4_6LayoutISD_NS5_IJSC_NSA_ILi0EEESV_EEEEENS5_IJNS4_10UnderscoreESY_SY_EEEEENS4_13SM90_TMA_LOADENS4_14ComposedLayoutINS4_7SwizzleILi3ELi4ELi3EEENS4_18smem_ptr_flag_bitsILi16EEENSU_INS5_IJNSA_ILi8EEESH_EEENS5_IJSH_SC_EEEEEEEvNS4_8identityENS4_23SM90_TMA_LOAD_MULTICASTES1B_vS1C_EENS_8epilogue10collective6detail29Sm90TmaWarpSpecializedAdapterINS1G_15DefaultEpilogueISJ_SK_SK_NS1F_6thread17LinearCombinationISJ_Li1EffLNS1K_9ScaleType4KindE0ELNS_15FloatRoundStyleE2ESJ_EENS1_15EpilogueDefaultEEEEEvvEEEEvNT_6ParamsE)
        /*0020*/ 	.word	0x00000000
.L_19:


//--------------------- .nv.compat                --------------------------
	.section	.nv.compat,"",@"SHT_CUDA_COMPAT_INFO"
	.align	4
        /*0000*/ 	.byte	0x02, 0x09, 0x01, 0x00, 0x02, 0x02, 0x04, 0x00, 0x02, 0x05, 0x05, 0x00, 0x03, 0x07, 0x01, 0x01
        /*0010*/ 	.byte	0x02, 0x03, 0x01, 0x00, 0x02, 0x06, 0x01, 0x00, 0x04, 0x0b, 0x08, 0x00, 0x00, 0x00, 0x00, 0x00
        /*0020*/ 	.byte	0x00, 0x00, 0x00, 0x00


//--------------------- .nv.info._ZN7cutlass13device_kernelINS_4gemm6kernel13GemmUniversalIN4cute5tupleIJiiiiEEENS1_10collective13CollectiveMmaINS1_34MainloopSm90TmaGmmaWarpSpecializedILi3ENS5_IJNS4_1CILi2EEENSA_ILi1EEESC_EEENS1_35KernelTmaWarpSpecializedCooperativeEEENS5_IJNSA_ILi512EEENSA_ILi64EEESH_EEENS_10bfloat16_tENS5_IJlSC_lEEESJ_SK_NS4_8TiledMMAINS4_8MMA_AtomIJNS4_4SM904GMMA27MMA_64x64x16_F32BF16BF16_SSILNSO_5MajorE0ELSQ_0ELNSO_7ScaleInE1ELSR_1EEEEEENS4_6LayoutISD_NS5_IJSC_NSA_ILi0EEESV_EEEEENS5_IJNS4_10UnderscoreESY_SY_EEEEENS4_13SM90_TMA_LOADENS4_14ComposedLayoutINS4_7SwizzleILi3ELi4ELi3EEENS4_18smem_ptr_flag_bitsILi16EEENSU_INS5_IJNSA_ILi8EEESH_EEENS5_IJSH_SC_EEEEEEEvNS4_8identityENS4_23SM90_TMA_LOAD_MULTICASTES1B_vS1C_EENS_8epilogue10collective6detail29Sm90TmaWarpSpecializedAdapterINS1G_15DefaultEpilogueISJ_SK_SK_NS1F_6thread17LinearCombinationISJ_Li1EffLNS1K_9ScaleType4KindE0ELNS_15FloatRoundStyleE2ESJ_EENS1_15EpilogueDefaultEEEEEvvEEEEvNT_6ParamsE --------------------------
	.section	.nv.info._ZN7cutlass13device_kernelINS_4gemm6kernel13GemmUniversalIN4cute5tupleIJiiiiEEENS1_10collective13CollectiveMmaINS1_34MainloopSm90TmaGmmaWarpSpecializedILi3ENS5_IJNS4_1CILi2EEENSA_ILi1EEESC_EEENS1_35KernelTmaWarpSpecializedCooperativeEEENS5_IJNSA_ILi512EEENSA_ILi64EEESH_EEENS_10bfloat16_tENS5_IJlSC_lEEESJ_SK_NS4_8TiledMMAINS4_8MMA_AtomIJNS4_4SM904GMMA27MMA_64x64x16_F32BF16BF16_SSILNSO_5MajorE0ELSQ_0ELNSO_7ScaleInE1ELSR_1EEEEEENS4_6LayoutISD_NS5_IJSC_NSA_ILi0EEESV_EEEEENS5_IJNS4_10UnderscoreESY_SY_EEEEENS4_13SM90_TMA_LOADENS4_14ComposedLayoutINS4_7SwizzleILi3ELi4ELi3EEENS4_18smem_ptr_flag_bitsILi16EEENSU_INS5_IJNSA_ILi8EEESH_EEENS5_IJSH_SC_EEEEEEEvNS4_8identityENS4_23SM90_TMA_LOAD_MULTICASTES1B_vS1C_EENS_8epilogue10collective6detail29Sm90TmaWarpSpecializedAdapterINS1G_15DefaultEpilogueISJ_SK_SK_NS1F_6thread17LinearCombinationISJ_Li1EffLNS1K_9ScaleType4KindE0ELNS_15FloatRoundStyleE2ESJ_EENS1_15EpilogueDefaultEEEEEvvEEEEvNT_6ParamsE,"",@"SHT_CUDA_INFO"
	.sectionflags	@""
	.align	4


	//----- nvinfo : EIATTR_CUDA_API_VERSION
	.align		4
        /*0000*/ 	.byte	0x04, 0x37
        /*0002*/ 	.short	(.L_21 - .L_20)
.L_20:
        /*0004*/ 	.word	0x00000082


	//----- nvinfo : EIATTR_KPARAM_INFO
	.align		4
.L_21:
        /*0008*/ 	.byte	0x04, 0x17
        /*000a*/ 	.short	(.L_23 - .L_22)
.L_22:
        /*000c*/ 	.word	0x00000000
        /*0010*/ 	.short	0x0000
        /*0012*/ 	.short	0x0070
        /*0014*/ 	.byte	0x00, 0xf0, 0x01, 0x10


	//----- nvinfo : EIATTR_SPARSE_MMA_MASK
	.align		4
.L_23:
        /*0018*/ 	.byte	0x03, 0x50
        /*001a*/ 	.short	0x0000


	//----- nvinfo : EIATTR_MAXREG_COUNT
	.align		4
        /*001c*/ 	.byte	0x03, 0x1b
        /*001e*/ 	.short	0x00a8


	//----- nvinfo : EIATTR_NUM_BARRIERS
	.align		4
        /*0020*/ 	.byte	0x02, 0x4c
        /*0022*/ 	.byte	0x01
	.zero		1


	//----- nvinfo : EIATTR_EXTERNS
	.align		4
        /*0024*/ 	.byte	0x04, 0x0f
        /*0026*/ 	.short	(.L_25 - .L_24)


	//   ....[0]....
	.align		4
.L_24:
        /*0028*/ 	.word	index@(__assertfail)


	//----- nvinfo : EIATTR_MERCURY_ISA_VERSION
	.align		4
.L_25:
        /*002c*/ 	.byte	0x03, 0x5f
        /*002e*/ 	.short	0x0101


	//----- nvinfo : EIATTR_INT_WARP_WIDE_INSTR_OFFSETS
	.align		4
        /*0030*/ 	.byte	0x04, 0x31
        /*0032*/ 	.short	(.L_27 - .L_26)


	//   ....[0]....
.L_26:
        /*0034*/ 	.word	0x00000460


	//   ....[1]....
        /*0038*/ 	.word	0x00000490


	//   ....[2]....
        /*003c*/ 	.word	0x00000650


	//----- nvinfo : EIATTR_COOP_GROUP_MASK_REGIDS
	.align		4
.L_27:
        /*0040*/ 	.byte	0x04, 0x29
        /*0042*/ 	.short	(.L_29 - .L_28)


	//   ....[0]....
.L_28:
        /*0044*/ 	.word	0xffffffff


	//   ....[1]....
        /*0048*/ 	.word	0xffffffff


	//   ....[2]....
        /*004c*/ 	.word	0xffffffff


	//   ....[3]....
        /*0050*/ 	.word	0xffffffff


	//   ....[4]....
        /*0054*/ 	.word	0xffffffff


	//   ....[5]....
        /*0058*/ 	.word	0xffffffff


	//----- nvinfo : EIATTR_COOP_GROUP_INSTR_OFFSETS
	.align		4
.L_29:
        /*005c*/ 	.byte	0x04, 0x28
        /*005e*/ 	.short	(.L_31 - .L_30)


	//   ....[0]....
.L_30:
        /*0060*/ 	.word	0x00000060


	//   ....[1]....
        /*0064*/ 	.word	0x00000070


	//   ....[2]....
        /*0068*/ 	.word	0x00000130


	//   ....[3]....
        /*006c*/ 	.word	0x000002b0


	//   ....[4]....
        /*0070*/ 	.word	0x000007d0


	//   ....[5]....
        /*0074*/ 	.word	0x00001220


	//----- nvinfo : EIATTR_REG_RECONFIG
	.align		4
.L_31:
        /*0078*/ 	.byte	0x01, 0x54
	.zero		2


	//----- nvinfo : EIATTR_SYSCALL_OFFSETS
	.align		4
        /*007c*/ 	.byte	0x04, 0x46
        /*007e*/ 	.short	(.L_33 - .L_32)


	//   ....[0]....
.L_32:
        /*0080*/ 	.word	0x000013e0


	//----- nvinfo : EIATTR_MBARRIER_INSTR_OFFSETS
	.align		4
.L_33:
        /*0084*/ 	.byte	0x04, 0x39
        /*0086*/ 	.short	(.L_35 - .L_34)


	//   ....[0]....
.L_34:
        /*0088*/ 	.word	0x00000230
        /*008c*/ 	.word	0x000000ff
        /*0090*/ 	.word	0x00000000
        /*0094*/ 	.short	0x0100
        /*0096*/ 	.byte	0x08
	.zero		1


	//   ....[1]....
        /*0098*/ 	.word	0x00000240
        /*009c*/ 	.word	0x000000ff
        /*00a0*/ 	.word	0x00000018
        /*00a4*/ 	.short	0x0100
        /*00a6*/ 	.byte	0x08
	.zero		1


	//   ....[2]....
        /*00a8*/ 	.word	0x00000250
        /*00ac*/ 	.word	0x000000ff
        /*00b0*/ 	.word	0x00000008
        /*00b4*/ 	.short	0x0100
        /*00b6*/ 	.byte	0x08
	.zero		1


	//   ....[3]....
        /*00b8*/ 	.word	0x00000260
        /*00bc*/ 	.word	0x000000ff
        /*00c0*/ 	.word	0x00000020
        /*00c4*/ 	.short	0x0100
        /*00c6*/ 	.byte	0x08
	.zero		1


	//   ....[4]....
        /*00c8*/ 	.word	0x00000270
        /*00cc*/ 	.word	0x000000ff
        /*00d0*/ 	.word	0x00000010
        /*00d4*/ 	.short	0x0100
        /*00d6*/ 	.byte	0x08
	.zero		1


	//   ....[5]....
        /*00d8*/ 	.word	0x00000280
        /*00dc*/ 	.word	0x000000ff
        /*00e0*/ 	.word	0x00000028
        /*00e4*/ 	.short	0x0100
        /*00e6*/ 	.byte	0x08
	.zero		1


	//   ....[6]....
        /*00e8*/ 	.word	0x000006d0
        /*00ec*/ 	.word	0x000000ff
        /*00f0*/ 	.word	0x00000040
        /*00f4*/ 	.short	0x0100
        /*00f6*/ 	.byte	0x06
	.zero		1


	//   ....[7]....
        /*00f8*/ 	.word	0x00000760
        /*00fc*/ 	.word	0x000000ff
        /*0100*/ 	.word	0x00000048
        /*0104*/ 	.short	0x0100
        /*0106*/ 	.byte	0x06
	.zero		1


	//   ....[8]....
        /*0108*/ 	.word	0x00001460
        /*010c*/ 	.word	0x00000003
        /*0110*/ 	.word	0x00000000
        /*0114*/ 	.short	0x010a
        /*0116*/ 	.byte	0x3f
	.zero		1


	//   ....[9]....
        /*0118*/ 	.word	0x000014a0
        /*011c*/ 	.word	0x00000003
        /*0120*/ 	.word	0x00000000
        /*0124*/ 	.short	0x010a
        /*0126*/ 	.byte	0x3f
	.zero		1


	//   ....[10]....
        /*0128*/ 	.word	0x00001cd0
        /*012c*/ 	.word	0x000000ff
        /*0130*/ 	.word	0x00000000
        /*0134*/ 	.short	0x010a
        /*0136*/ 	.byte	0x08
	.zero		1


	//   ....[11]....
        /*0138*/ 	.word	0x00001d10
        /*013c*/ 	.word	0x000000ff
        /*0140*/ 	.word	0x00000000
        /*0144*/ 	.short	0x010a
        /*0146*/ 	.byte	0x08
	.zero		1


	//   ....[12]....
        /*0148*/ 	.word	0x00002420
        /*014c*/ 	.word	0x00000004
        /*0150*/ 	.word	0x00000000
        /*0154*/ 	.short	0x0101
        /*0156*/ 	.byte	0x3f
	.zero		1


	//   ....[13]....
        /*0158*/ 	.word	0x00002670
        /*015c*/ 	.word	0x00000000
        /*0160*/ 	.word	0x00000000
        /*0164*/ 	.short	0x0101
        /*0166*/ 	.byte	0x3f
	.zero		1


	//   ....[14]....
        /*0168*/ 	.word	0x0000df00
        /*016c*/ 	.word	0x00000017
        /*0170*/ 	.word	0x00000018
        /*0174*/ 	.short	0x010a
        /*0176*/ 	.byte	0x3f
	.zero		1


	//   ....[15]....
        /*0178*/ 	.word	0x0000e270
        /*017c*/ 	.word	0x00000003
        /*0180*/ 	.word	0x00000048
        /*0184*/ 	.short	0x0101
        /*0186*/ 	.byte	0x3f
	.zero		1


	//   ....[16]....
        /*0188*/ 	.word	0x0000e9d0
        /*018c*/ 	.word	0x00000007
        /*0190*/ 	.word	0x00000000
        /*0194*/ 	.short	0x010a
        /*0196*/ 	.byte	0x3f
	.zero		1


	//   ....[17]....
        /*0198*/ 	.word	0x0000ea50
        /*019c*/ 	.word	0x00000006
        /*01a0*/ 	.word	0x00000000
        /*01a4*/ 	.short	0x010a
        /*01a6*/ 	.byte	0x3f
	.zero		1


	//   ....[18]....
        /*01a8*/ 	.word	0x0000eae0
        /*01ac*/ 	.word	0x00000003
        /*01b0*/ 	.word	0x00000000
        /*01b4*/ 	.short	0x010a
        /*01b6*/ 	.byte	0x3f
	.zero		1


	//   ....[19]....
        /*01b8*/ 	.word	0x0000eb40
        /*01bc*/ 	.word	0x00000003
        /*01c0*/ 	.word	0x00000000
        /*01c4*/ 	.short	0x010a
        /*01c6*/ 	.byte	0x3f
	.zero		1


	//   ....[20]....
        /*01c8*/ 	.word	0x0000eba0
        /*01cc*/ 	.word	0x00000005
        /*01d0*/ 	.word	0x00000000
        /*01d4*/ 	.short	0x010a
        /*01d6*/ 	.byte	0x3f
	.zero		1


	//   ....[21]....
        /*01d8*/ 	.word	0x0000ec70
        /*01dc*/ 	.word	0x00000017
        /*01e0*/ 	.word	0x00000018
        /*01e4*/ 	.short	0x010a
        /*01e6*/ 	.byte	0x3f
	.zero		1


	//   ....[22]....
        /*01e8*/ 	.word	0x0000ed40
        /*01ec*/ 	.word	0x00000007
        /*01f0*/ 	.word	0x00000000
        /*01f4*/ 	.short	0x010a
        /*01f6*/ 	.byte	0x3f
	.zero		1


	//   ....[23]....
        /*01f8*/ 	.word	0x0000ed90
        /*01fc*/ 	.word	0x00000006
        /*0200*/ 	.word	0x00000000
        /*0204*/ 	.short	0x010a
        /*0206*/ 	.byte	0x3f
	.zero		1


	//----- nvinfo : EIATTR_NUM_MBARRIERS
	.align		4
.L_35:
        /*0208*/ 	.byte	0x03, 0x38
        /*020a*/ 	.short	0x0008


	//----- nvinfo : EIATTR_EXIT_INSTR_OFFSETS
	.align		4
        /*020c*/ 	.byte	0x04, 0x1c
        /*020e*/ 	.short	(.L_37 - .L_36)


	//   ....[0]....
.L_36:
        /*0210*/ 	.word	0x00000940


	//   ....[1]....
        /*0214*/ 	.word	0x00001150


	//   ....[2]....
        /*0218*/ 	.word	0x0000d610


	//   ....[3]....
        /*021c*/ 	.word	0x0000db70


	//   ....[4]....
        /*0220*/ 	.word	0x0000eb30


	//----- nvinfo : EIATTR_MAX_THREADS
	.align		4
.L_37:
        /*0224*/ 	.byte	0x04, 0x05
        /*0226*/ 	.short	(.L_39 - .L_38)
.L_38:
        /*0228*/ 	.word	0x00000180
        /*022c*/ 	.word	0x00000001
        /*0230*/ 	.word	0x00000001


	//----- nvinfo : EIATTR_CRS_STACK_SIZE
	.align		4
.L_39:
        /*0234*/ 	.byte	0x04, 0x1e
        /*0236*/ 	.short	(.L_41 - .L_40)
.L_40:
        /*0238*/ 	.word	0x00000000


	//----- nvinfo : EIATTR_CBANK_PARAM_SIZE
	.align		4
.L_41:
        /*023c*/ 	.byte	0x03, 0x19
        /*023e*/ 	.short	0x0470


	//----- nvinfo : EIATTR_PARAM_CBANK
	.align		4
        /*0240*/ 	.byte	0x04, 0x0a
        /*0242*/ 	.short	(.L_43 - .L_42)
	.align		4
.L_42:
        /*0244*/ 	.word	index@(.nv.constant0._ZN7cutlass13device_kernelINS_4gemm6kernel13GemmUniversalIN4cute5tupleIJiiiiEEENS1_10collective13CollectiveMmaINS1_34MainloopSm90TmaGmmaWarpSpecializedILi3ENS5_IJNS4_1CILi2EEENSA_ILi1EEESC_EEENS1_35KernelTmaWarpSpecializedCooperativeEEENS5_IJNSA_ILi512EEENSA_ILi64EEESH_EEENS_10bfloat16_tENS5_IJlSC_lEEESJ_SK_NS4_8TiledMMAINS4_8MMA_AtomIJNS4_4SM904GMMA27MMA_64x64x16_F32BF16BF16_SSILNSO_5MajorE0ELSQ_0ELNSO_7ScaleInE1ELSR_1EEEEEENS4_6LayoutISD_NS5_IJSC_NSA_ILi0EEESV_EEEEENS5_IJNS4_10UnderscoreESY_SY_EEEEENS4_13SM90_TMA_LOADENS4_14ComposedLayoutINS4_7SwizzleILi3ELi4ELi3EEENS4_18smem_ptr_flag_bitsILi16EEENSU_INS5_IJNSA_ILi8EEESH_EEENS5_IJSH_SC_EEEEEEEvNS4_8identityENS4_23SM90_TMA_LOAD_MULTICASTES1B_vS1C_EENS_8epilogue10collective6detail29Sm90TmaWarpSpecializedAdapterINS1G_15DefaultEpilogueISJ_SK_SK_NS1F_6thread17LinearCombinationISJ_Li1EffLNS1K_9ScaleType4KindE0ELNS_15FloatRoundStyleE2ESJ_EENS1_15EpilogueDefaultEEEEEvvEEEEvNT_6ParamsE)
        /*0248*/ 	.short	0x0210
        /*024a*/ 	.short	0x0470


	//----- nvinfo : EIATTR_SW_WAR
	.align		4
.L_43:
        /*024c*/ 	.byte	0x04, 0x36
        /*024e*/ 	.short	(.L_45 - .L_44)
.L_44:
        /*0250*/ 	.word	0x00000008
.L_45:


//--------------------- .nv.callgraph             --------------------------
	.section	.nv.callgraph,"",@"SHT_CUDA_CALLGRAPH"
	.align	4
	.sectionentsize	8
	.align		4
        /*0000*/ 	.word	0x00000000
	.align		4
        /*0004*/ 	.word	0xffffffff
	.align		4
        /*0008*/ 	.word	index@(_ZN7cutlass13device_kernelINS_4gemm6kernel13GemmUniversalIN4cute5tupleIJiiiiEEENS1_10collective13CollectiveMmaINS1_34MainloopSm90TmaGmmaWarpSpecializedILi3ENS5_IJNS4_1CILi2EEENSA_ILi1EEESC_EEENS1_35KernelTmaWarpSpecializedCooperativeEEENS5_IJNSA_ILi512EEENSA_ILi64EEESH_EEENS_10bfloat16_tENS5_IJlSC_lEEESJ_SK_NS4_8TiledMMAINS4_8MMA_AtomIJNS4_4SM904GMMA27MMA_64x64x16_F32BF16BF16_SSILNSO_5MajorE0ELSQ_0ELNSO_7ScaleInE1ELSR_1EEEEEENS4_6LayoutISD_NS5_IJSC_NSA_ILi0EEESV_EEEEENS5_IJNS4_10UnderscoreESY_SY_EEEEENS4_13SM90_TMA_LOADENS4_14ComposedLayoutINS4_7SwizzleILi3ELi4ELi3EEENS4_18smem_ptr_flag_bitsILi16EEENSU_INS5_IJNSA_ILi8EEESH_EEENS5_IJSH_SC_EEEEEEEvNS4_8identityENS4_23SM90_TMA_LOAD_MULTICASTES1B_vS1C_EENS_8epilogue10collective6detail29Sm90TmaWarpSpecializedAdapterINS1G_15DefaultEpilogueISJ_SK_SK_NS1F_6thread17LinearCombinationISJ_Li1EffLNS1K_9ScaleType4KindE0ELNS_15FloatRoundStyleE2ESJ_EENS1_15EpilogueDefaultEEEEEvvEEEEvNT_6ParamsE)
	.align		4
        /*000c*/ 	.word	index@(__assertfail)
	.align		4
        /*0010*/ 	.word	0x00000000
	.align		4
        /*0014*/ 	.word	0xfffffffe
	.align		4
        /*0018*/ 	.word	0x00000000
	.align		4
        /*001c*/ 	.word	0xfffffffd
	.align		4
        /*0020*/ 	.word	0x00000000
	.align		4
        /*0024*/ 	.word	0xfffffffc


//--------------------- .nv.constant4             --------------------------
	.section	.nv.constant4,"a",@progbits
	.align	8
	.align		8
.nv.constant4:
        /*0000*/ 	.dword	__assertfail
	.align		8
        /*0008*/ 	.dword	__unnamed_1
	.align		8
        /*0010*/ 	.dword	_ZN40_INTERNAL_724214ef_4_k_cu_3b8e0756_113504cuda3std3__45__cpo5beginE
	.align		8
        /*0018*/ 	.dword	_ZN40_INTERNAL_724214ef_4_k_cu_3b8e0756_113504cuda3std3__45__cpo3endE
	.align		8
        /*0020*/ 	.dword	_ZN40_INTERNAL_724214ef_4_k_cu_3b8e0756_113504cuda3std3__45__cpo6cbeginE
	.align		8
        /*0028*/ 	.dword	_ZN40_INTERNAL_724214ef_4_k_cu_3b8e0756_113504cuda3std3__45__cpo4cendE
	.align		8
        /*0030*/ 	.dword	_ZN40_INTERNAL_724214ef_4_k_cu_3b8e0756_113504cuda3std3__442_GLOBAL__N__724214ef_4_k_cu_3b8e0756_113506ignoreE
	.align		8
        /*0038*/ 	.dword	_ZN40_INTERNAL_724214ef_4_k_cu_3b8e0756_113504cuda3std3__419piecewise_constructE
	.align		8
        /*0040*/ 	.dword	_ZN40_INTERNAL_724214ef_4_k_cu_3b8e0756_113504cuda3std3__48in_placeE
	.align		8
        /*0048*/ 	.dword	_ZN40_INTERNAL_724214ef_4_k_cu_3b8e0756_113504cuda3std6ranges3__45__cpo4swapE
	.align		8
        /*0050*/ 	.dword	_ZN40_INTERNAL_724214ef_4_k_cu_3b8e0756_113504cuda3std6ranges3__45__cpo9iter_moveE
	.align		8
        /*0058*/ 	.dword	_ZN40_INTERNAL_724214ef_4_k_cu_3b8e0756_113504cute7productE
	.align		8
        /*0060*/ 	.dword	_ZN40_INTERNAL_724214ef_4_k_cu_3b8e0756_113504cute1_E
	.align		8
        /*0068*/ 	.dword	$str$22
	.align		8
        /*0070*/ 	.dword	$str$23


//--------------------- .text._ZN7cutlass13device_kernelINS_4gemm6kernel13GemmUniversalIN4cute5tupleIJiiiiEEENS1_10collective13CollectiveMmaINS1_34MainloopSm90TmaGmmaWarpSpecializedILi3ENS5_IJNS4_1CILi2EEENSA_ILi1EEESC_EEENS1_35KernelTmaWarpSpecializedCooperativeEEENS5_IJNSA_ILi512EEENSA_ILi64EEESH_EEENS_10bfloat16_tENS5_IJlSC_lEEESJ_SK_NS4_8TiledMMAINS4_8MMA_AtomIJNS4_4SM904GMMA27MMA_64x64x16_F32BF16BF16_SSILNSO_5MajorE0ELSQ_0ELNSO_7ScaleInE1ELSR_1EEEEEENS4_6LayoutISD_NS5_IJSC_NSA_ILi0EEESV_EEEEENS5_IJNS4_10UnderscoreESY_SY_EEEEENS4_13SM90_TMA_LOADENS4_14ComposedLayoutINS4_7SwizzleILi3ELi4ELi3EEENS4_18smem_ptr_flag_bitsILi16EEENSU_INS5_IJNSA_ILi8EEESH_EEENS5_IJSH_SC_EEEEEEEvNS4_8identityENS4_23SM90_TMA_LOAD_MULTICASTES1B_vS1C_EENS_8epilogue10collective6detail29Sm90TmaWarpSpecializedAdapterINS1G_15DefaultEpilogueISJ_SK_SK_NS1F_6thread17LinearCombinationISJ_Li1EffLNS1K_9ScaleType4KindE0ELNS_15FloatRoundStyleE2ESJ_EENS1_15EpilogueDefaultEEEEEvvEEEEvNT_6ParamsE --------------------------
	.section	.text._ZN7cutlass13device_kernelINS_4gemm6kernel13GemmUniversalIN4cute5tupleIJiiiiEEENS1_10collective13CollectiveMmaINS1_34MainloopSm90TmaGmmaWarpSpecializedILi3ENS5_IJNS4_1CILi2EEENSA_ILi1EEESC_EEENS1_35KernelTmaWarpSpecializedCooperativeEEENS5_IJNSA_ILi512EEENSA_ILi64EEESH_EEENS_10bfloat16_tENS5_IJlSC_lEEESJ_SK_NS4_8TiledMMAINS4_8MMA_AtomIJNS4_4SM904GMMA27MMA_64x64x16_F32BF16BF16_SSILNSO_5MajorE0ELSQ_0ELNSO_7ScaleInE1ELSR_1EEEEEENS4_6LayoutISD_NS5_IJSC_NSA_ILi0EEESV_EEEEENS5_IJNS4_10UnderscoreESY_SY_EEEEENS4_13SM90_TMA_LOADENS4_14ComposedLayoutINS4_7SwizzleILi3ELi4ELi3EEENS4_18smem_ptr_flag_bitsILi16EEENSU_INS5_IJNSA_ILi8EEESH_EEENS5_IJSH_SC_EEEEEEEvNS4_8identityENS4_23SM90_TMA_LOAD_MULTICASTES1B_vS1C_EENS_8epilogue10collective6detail29Sm90TmaWarpSpecializedAdapterINS1G_15DefaultEpilogueISJ_SK_SK_NS1F_6thread17LinearCombinationISJ_Li1EffLNS1K_9ScaleType4KindE0ELNS_15FloatRoundStyleE2ESJ_EENS1_15EpilogueDefaultEEEEEvvEEEEvNT_6ParamsE,"ax",@progbits
	.align	128
.text._ZN7cutlass13device_kernelINS_4gemm6kernel13GemmUniversalIN4cute5tupleIJiiiiEEENS1_10collective13CollectiveMmaINS1_34MainloopSm90TmaGmmaWarpSpecializedILi3ENS5_IJNS4_1CILi2EEENSA_ILi1EEESC_EEENS1_35KernelTmaWarpSpecializedCooperativeEEENS5_IJNSA_ILi512EEENSA_ILi64EEESH_EEENS_10bfloat16_tENS5_IJlSC_lEEESJ_SK_NS4_8TiledMMAINS4_8MMA_AtomIJNS4_4SM904GMMA27MMA_64x64x16_F32BF16BF16_SSILNSO_5MajorE0ELSQ_0ELNSO_7ScaleInE1ELSR_1EEEEEENS4_6LayoutISD_NS5_IJSC_NSA_ILi0EEESV_EEEEENS5_IJNS4_10UnderscoreESY_SY_EEEEENS4_13SM90_TMA_LOADENS4_14ComposedLayoutINS4_7SwizzleILi3ELi4ELi3EEENS4_18smem_ptr_flag_bitsILi16EEENSU_INS5_IJNSA_ILi8EEESH_EEENS5_IJSH_SC_EEEEEEEvNS4_8identityENS4_23SM90_TMA_LOAD_MULTICASTES1B_vS1C_EENS_8epilogue10collective6detail29Sm90TmaWarpSpecializedAdapterINS1G_15DefaultEpilogueISJ_SK_SK_NS1F_6thread17LinearCombinationISJ_Li1EffLNS1K_9ScaleType4KindE0ELNS_15FloatRoundStyleE2ESJ_EENS1_15EpilogueDefaultEEEEEvvEEEEvNT_6ParamsE:
        .type           _ZN7cutlass13device_kernelINS_4gemm6kernel13GemmUniversalIN4cute5tupleIJiiiiEEENS1_10collective13CollectiveMmaINS1_34MainloopSm90TmaGmmaWarpSpecializedILi3ENS5_IJNS4_1CILi2EEENSA_ILi1EEESC_EEENS1_35KernelTmaWarpSpecializedCooperativeEEENS5_IJNSA_ILi512EEENSA_ILi64EEESH_EEENS_10bfloat16_tENS5_IJlSC_lEEESJ_SK_NS4_8TiledMMAINS4_8MMA_AtomIJNS4_4SM904GMMA27MMA_64x64x16_F32BF16BF16_SSILNSO_5MajorE0ELSQ_0ELNSO_7ScaleInE1ELSR_1EEEEEENS4_6LayoutISD_NS5_IJSC_NSA_ILi0EEESV_EEEEENS5_IJNS4_10UnderscoreESY_SY_EEEEENS4_13SM90_TMA_LOADENS4_14ComposedLayoutINS4_7SwizzleILi3ELi4ELi3EEENS4_18smem_ptr_flag_bitsILi16EEENSU_INS5_IJNSA_ILi8EEESH_EEENS5_IJSH_SC_EEEEEEEvNS4_8identityENS4_23SM90_TMA_LOAD_MULTICASTES1B_vS1C_EENS_8epilogue10collective6detail29Sm90TmaWarpSpecializedAdapterINS1G_15DefaultEpilogueISJ_SK_SK_NS1F_6thread17LinearCombinationISJ_Li1EffLNS1K_9ScaleType4KindE0ELNS_15FloatRoundStyleE2ESJ_EENS1_15EpilogueDefaultEEEEEvvEEEEvNT_6ParamsE,@function
        .size           _ZN7cutlass13device_kernelINS_4gemm6kernel13GemmUniversalIN4cute5tupleIJiiiiEEENS1_10collective13CollectiveMmaINS1_34MainloopSm90TmaGmmaWarpSpecializedILi3ENS5_IJNS4_1CILi2EEENSA_ILi1EEESC_EEENS1_35KernelTmaWarpSpecializedCooperativeEEENS5_IJNSA_ILi512EEENSA_ILi64EEESH_EEENS_10bfloat16_tENS5_IJlSC_lEEESJ_SK_NS4_8TiledMMAINS4_8MMA_AtomIJNS4_4SM904GMMA27MMA_64x64x16_F32BF16BF16_SSILNSO_5MajorE0ELSQ_0ELNSO_7ScaleInE1ELSR_1EEEEEENS4_6LayoutISD_NS5_IJSC_NSA_ILi0EEESV_EEEEENS5_IJNS4_10UnderscoreESY_SY_EEEEENS4_13SM90_TMA_LOADENS4_14ComposedLayoutINS4_7SwizzleILi3ELi4ELi3EEENS4_18smem_ptr_flag_bitsILi16EEENSU_INS5_IJNSA_ILi8EEESH_EEENS5_IJSH_SC_EEEEEEEvNS4_8identityENS4_23SM90_TMA_LOAD_MULTICASTES1B_vS1C_EENS_8epilogue10collective6detail29Sm90TmaWarpSpecializedAdapterINS1G_15DefaultEpilogueISJ_SK_SK_NS1F_6thread17LinearCombinationISJ_Li1EffLNS1K_9ScaleType4KindE0ELNS_15FloatRoundStyleE2ESJ_EENS1_15EpilogueDefaultEEEEEvvEEEEvNT_6ParamsE,(.L_x_293 - _ZN7cutlass13device_kernelINS_4gemm6kernel13GemmUniversalIN4cute5tupleIJiiiiEEENS1_10collective13CollectiveMmaINS1_34MainloopSm90TmaGmmaWarpSpecializedILi3ENS5_IJNS4_1CILi2EEENSA_ILi1EEESC_EEENS1_35KernelTmaWarpSpecializedCooperativeEEENS5_IJNSA_ILi512EEENSA_ILi64EEESH_EEENS_10bfloat16_tENS5_IJlSC_lEEESJ_SK_NS4_8TiledMMAINS4_8MMA_AtomIJNS4_4SM904GMMA27MMA_64x64x16_F32BF16BF16_SSILNSO_5MajorE0ELSQ_0ELNSO_7ScaleInE1ELSR_1EEEEEENS4_6LayoutISD_NS5_IJSC_NSA_ILi0EEESV_EEEEENS5_IJNS4_10UnderscoreESY_SY_EEEEENS4_13SM90_TMA_LOADENS4_14ComposedLayoutINS4_7SwizzleILi3ELi4ELi3EEENS4_18smem_ptr_flag_bitsILi16EEENSU_INS5_IJNSA_ILi8EEESH_EEENS5_IJSH_SC_EEEEEEEvNS4_8identityENS4_23SM90_TMA_LOAD_MULTICASTES1B_vS1C_EENS_8epilogue10collective6detail29Sm90TmaWarpSpecializedAdapterINS1G_15DefaultEpilogueISJ_SK_SK_NS1F_6thread17LinearCombinationISJ_Li1EffLNS1K_9ScaleType4KindE0ELNS_15FloatRoundStyleE2ESJ_EENS1_15EpilogueDefaultEEEEEvvEEEEvNT_6ParamsE)
        .other          _ZN7cutlass13device_kernelINS_4gemm6kernel13GemmUniversalIN4cute5tupleIJiiiiEEENS1_10collective13CollectiveMmaINS1_34MainloopSm90TmaGmmaWarpSpecializedILi3ENS5_IJNS4_1CILi2EEENSA_ILi1EEESC_EEENS1_35KernelTmaWarpSpecializedCooperativeEEENS5_IJNSA_ILi512EEENSA_ILi64EEESH_EEENS_10bfloat16_tENS5_IJlSC_lEEESJ_SK_NS4_8TiledMMAINS4_8MMA_AtomIJNS4_4SM904GMMA27MMA_64x64x16_F32BF16BF16_SSILNSO_5MajorE0ELSQ_0ELNSO_7ScaleInE1ELSR_1EEEEEENS4_6LayoutISD_NS5_IJSC_NSA_ILi0EEESV_EEEEENS5_IJNS4_10UnderscoreESY_SY_EEEEENS4_13SM90_TMA_LOADENS4_14ComposedLayoutINS4_7SwizzleILi3ELi4ELi3EEENS4_18smem_ptr_flag_bitsILi16EEENSU_INS5_IJNSA_ILi8EEESH_EEENS5_IJSH_SC_EEEEEEEvNS4_8identityENS4_23SM90_TMA_LOAD_MULTICASTES1B_vS1C_EENS_8epilogue10collective6detail29Sm90TmaWarpSpecializedAdapterINS1G_15DefaultEpilogueISJ_SK_SK_NS1F_6thread17LinearCombinationISJ_Li1EffLNS1K_9ScaleType4KindE0ELNS_15FloatRoundStyleE2ESJ_EENS1_15EpilogueDefaultEEEEEvvEEEEvNT_6ParamsE,@"STO_CUDA_ENTRY STV_DEFAULT"
_ZN7cutlass13device_kernelINS_4gemm6kernel13GemmUniversalIN4cute5tupleIJiiiiEEENS1_10collective13CollectiveMmaINS1_34MainloopSm90TmaGmmaWarpSpecializedILi3ENS5_IJNS4_1CILi2EEENSA_ILi1EEESC_EEENS1_35KernelTmaWarpSpecializedCooperativeEEENS5_IJNSA_ILi512EEENSA_ILi64EEESH_EEENS_10bfloat16_tENS5_IJlSC_lEEESJ_SK_NS4_8TiledMMAINS4_8MMA_AtomIJNS4_4SM904GMMA27MMA_64x64x16_F32BF16BF16_SSILNSO_5MajorE0ELSQ_0ELNSO_7ScaleInE1ELSR_1EEEEEENS4_6LayoutISD_NS5_IJSC_NSA_ILi0EEESV_EEEEENS5_IJNS4_10UnderscoreESY_SY_EEEEENS4_13SM90_TMA_LOADENS4_14ComposedLayoutINS4_7SwizzleILi3ELi4ELi3EEENS4_18smem_ptr_flag_bitsILi16EEENSU_INS5_IJNSA_ILi8EEESH_EEENS5_IJSH_SC_EEEEEEEvNS4_8identityENS4_23SM90_TMA_LOAD_MULTICASTES1B_vS1C_EENS_8epilogue10collective6detail29Sm90TmaWarpSpecializedAdapterINS1G_15DefaultEpilogueISJ_SK_SK_NS1F_6thread17LinearCombinationISJ_Li1EffLNS1K_9ScaleType4KindE0ELNS_15FloatRoundStyleE2ESJ_EENS1_15EpilogueDefaultEEEEEvvEEEEvNT_6ParamsE:
[----:B------:R-:W0:Y:S01]  /*0000*/  LDC R1, c[0x0][0x28] ;  /* 0x00000a00ff017b82 */ /* 0x000e220000000800 */
[----:B------:R-:W1:Y:S01]  /*0010*/  S2R R18, SR_TID.X ;  /* 0x0000000000127919 */ /* 0x000e620000002100 */
[----:B------:R-:W-:Y:S01]  /*0020*/  ELECT P0, URZ, PT ;  /* 0x00000000003f782f */ /* 0x000fe20003800000 */
[----:B------:R-:W-:Y:S01]  /*0030*/  BSSY B0, `(.L_x_0) ;  /* 0x000000f000007945 */ /* 0x000fe20003800000 */
[--C-:B-1----:R-:W-:Y:S02]  /*0040*/  SHF.R.U32.HI R0, RZ, 0x5, R18.reuse ;  /* 0x00000005ff007819 */ /* 0x102fe40000011612 */
[----:B------:R-:W-:-:S03]  /*0050*/  SHF.R.U32.HI R3, RZ, 0x7, R18 ;  /* 0x00000007ff037819 */ /* 0x000fc60000011612 */
[----:B------:R-:W1:Y:S04]  /*0060*/  SHFL.IDX PT, R2, R0, RZ, 0x1f ;  /* 0x00001fff00027589 */ /* 0x000e6800000e0000 */
[----:B------:R2:W3:Y:S01]  /*0070*/  SHFL.IDX PT, R5, R3, RZ, 0x1f ;  /* 0x00001fff03057589 */ /* 0x0004e200000e0000 */
[----:B-1----:R-:W-:-:S13]  /*0080*/  ISETP.NE.OR P0, PT, R2, RZ, !P0 ;  /* 0x000000ff0200720c */ /* 0x002fda0004705670 */
[----:B0-23--:R-:W-:Y:S05]  /*0090*/  @P0 BRA `(.L_x_1) ;  /* 0x0000000000200947 */ /* 0x00dfea0003800000 */
[----:B------:R-:W-:Y:S02]  /*00a0*/  ULDC.64 UR4, c[0x0][0x198] ;  /* 0x0000660000047ab9 */ /* 0x000fe40000000a00 */
[----:B------:R-:W-:Y:S02]  /*00b0*/  UIADD3 UR6, UP0, UR4, 0xf0, URZ ;  /* 0x000000f004067890 */ /* 0x000fe4000ff1e03f */
[----:B------:R-:W-:Y:S02]  /*00c0*/  UIADD3 UR4, UP1, UR4, 0x1f0, URZ ;  /* 0x000001f004047890 */ /* 0x000fe4000ff3e03f */
[----:B------:R-:W-:Y:S02]  /*00d0*/  UIADD3.X UR7, URZ, UR5, URZ, UP0, !UPT ;  /* 0x000000053f077290 */ /* 0x000fe400087fe43f */
[----:B------:R-:W-:-:S07]  /*00e0*/  UIADD3.X UR5, URZ, UR5, URZ, UP1, !UPT ;  /* 0x000000053f057290 */ /* 0x000fce0008ffe43f */
[----:B------:R0:W-:Y:S02]  /*00f0*/  UTMACCTL.PF [UR6] ;  /* 0x00000000060079b9 */ /* 0x0001e40008040000 */
[----:B------:R0:W-:Y:S02]  /*0100*/  UTMACCTL.PF [UR4] ;  /* 0x00000000040079b9 */ /* 0x0001e40008040000 */
[----:B0-----:R-:W-:Y:S01]  /*0110*/  NOP ;  /* 0x0000000000007918 */ /* 0x001fe20000000000 */
.L_x_1:
[----:B------:R-:W-:Y:S05]  /*0120*/  BSYNC B0 ;  /* 0x0000000000007941 */ /* 0x000fea0003800000 */
.L_x_0:
[----:B------:R-:W0:Y:S02]  /*0130*/  SHFL.IDX PT, R3, R0, RZ, 0x1f ;  /* 0x00001fff00037589 */ /* 0x000e2400000e0000 */
[----:B0-----:R-:W-:-:S13]  /*0140*/  ISETP.NE.AND P0, PT, R3, RZ, PT ;  /* 0x000000ff0300720c */ /* 0x001fda0003f05270 */
[----:B------:R-:W-:Y:S05]  /*0150*/  @P0 BRA `(.L_x_2) ;  /* 0x0000000000500947 */ /* 0x000fea0003800000 */
[----:B------:R-:W0:Y:S01]  /*0160*/  S2UR UR8, SR_CgaCtaId ;  /* 0x00000000000879c3 */ /* 0x000e220000008800 */
[----:B------:R-:W-:Y:S01]  /*0170*/  UMOV UR4, 0x400 ;  /* 0x0000040000047882 */ /* 0x000fe20000000000 */
[----:B------:R-:W-:Y:S01]  /*0180*/  UMOV UR5, 0x1 ;  /* 0x0000000100057882 */ /* 0x000fe20000000000 */
[----:B------:R-:W-:Y:S01]  /*0190*/  UMOV UR6, 0x4 ;  /* 0x0000000400067882 */ /* 0x000fe20000000000 */
[----:B------:R-:W-:Y:S01]  /*01a0*/  ELECT P0, URZ, PT ;  /* 0x00000000003f782f */ /* 0x000fe20003800000 */
[----:B------:R-:W-:-:S04]  /*01b0*/  UIADD3 UR6, -UR6, 0x100000, URZ ;  /* 0x0010000006067890 */ /* 0x000fc8000fffe13f */
[----:B------:R-:W-:Y:S02]  /*01c0*/  USHF.L.U32 UR7, UR6, 0xb, URZ ;  /* 0x0000000b06077899 */ /* 0x000fe4000800063f */
[----:B------:R-:W-:Y:S02]  /*01d0*/  USHF.L.U32 UR6, UR6, 0x1, URZ ;  /* 0x0000000106067899 */ /* 0x000fe4000800063f */
[----:B0-----:R-:W-:Y:S02]  /*01e0*/  ULEA UR8, UR8, UR4, 0x18 ;  /* 0x0000000408087291 */ /* 0x001fe4000f8ec03f */
[----:B------:R-:W-:-:S04]  /*01f0*/  UIADD3 UR4, -UR5, 0x100000, URZ ;  /* 0x0010000005047890 */ /* 0x000fc8000fffe13f */
[----:B------:R-:W-:Y:S02]  /*0200*/  USHF.L.U32 UR5, UR4, 0xb, URZ ;  /* 0x0000000b04057899 */ /* 0x000fe4000800063f */
[----:B------:R-:W-:Y:S01]  /*0210*/  USHF.L.U32 UR4, UR4, 0x1, URZ ;  /* 0x0000000104047899 */ /* 0x000fe2000800063f */
[----:B------:R-:W0:Y:S11]  /*0220*/  FENCE.VIEW.ASYNC.S ;  /* 0x00000000000073c6 */ /* 0x000e360000000000 */
[----:B0-----:R0:W1:Y:S01]  /*0230*/  SYNCS.EXCH.64 URZ, [UR8], UR4 ;  /* 0x00000004083f75b2 */ /* 0x0010620008000100 */
[----:B------:R0:W2:Y:S01]  /*0240*/  SYNCS.EXCH.64 URZ, [UR8+0x18], UR6 ;  /* 0x00001806083f75b2 */ /* 0x0000a20008000100 */
[----:B------:R0:W3:Y:S01]  /*0250*/  SYNCS.EXCH.64 URZ, [UR8+0x8], UR4 ;  /* 0x00000804083f75b2 */ /* 0x0000e20008000100 */
[----:B------:R0:W4:Y:S01]  /*0260*/  SYNCS.EXCH.64 URZ, [UR8+0x20], UR6 ;  /* 0x00002006083f75b2 */ /* 0x0001220008000100 */
[----:B------:R0:W0:Y:S01]  /*0270*/  SYNCS.EXCH.64 URZ, [UR8+0x10], UR4 ;  /* 0x00001004083f75b2 */ /* 0x0000220008000100 */
[----:B------:R0:W0:Y:S01]  /*0280*/  SYNCS.EXCH.64 URZ, [UR8+0x28], UR6 ;  /* 0x00002806083f75b2 */ /* 0x0000220008000100 */
[----:B------:R-:W-:Y:S01]  /*0290*/  NOP ;  /* 0x0000000000007918 */ /* 0x000fe20000000000 */
.L_x_2:
[----:B------:R-:W-:Y:S01]  /*02a0*/  SHF.R.S32.HI R7, RZ, 0x1f, R18 ;  /* 0x0000001fff077819 */ /* 0x000fe20000011412 */
[----:B------:R-:W5:Y:S01]  /*02b0*/  SHFL.IDX PT, R0, R0, RZ, 0x1f ;  /* 0x00001fff00007589 */ /* 0x000f6200000e0000 */
[----:B0-----:R-:W0:Y:S01]  /*02c0*/  S2UR UR8, SR_CTAID.X ;  /* 0x00000000000879c3 */ /* 0x001e220000002500 */
[----:B------:R-:W-:Y:S02]  /*02d0*/  ELECT P0, URZ, PT ;  /* 0x00000000003f782f */ /* 0x000fe40003800000 */
[----:B------:R-:W-:Y:S01]  /*02e0*/  LEA.HI R7, R7, R18, RZ, 0x7 ;  /* 0x0000001207077211 */ /* 0x000fe200078f38ff */
[----:B------:R-:W1:Y:S01]  /*02f0*/  S2R R4, SR_CTAID.Y ;  /* 0x0000000000047919 */ /* 0x000e620000002600 */
[----:B------:R-:W-:Y:S01]  /*0300*/  SHF.R.S32.HI R8, RZ, 0x1f, R3 ;  /* 0x0000001fff087819 */ /* 0x000fe20000011403 */
[----:B------:R-:W-:Y:S01]  /*0310*/  ULDC UR4, c[0x0][0x150] ;  /* 0x0000540000047ab9 */ /* 0x000fe20000000800 */
[----:B------:R-:W-:Y:S01]  /*0320*/  LOP3.LUT R7, R7, 0xffffff80, RZ, 0xc0, !PT ;  /* 0xffffff8007077812 */ /* 0x000fe200078ec0ff */
[----:B------:R-:W-:Y:S01]  /*0330*/  NOP ;  /* 0x0000000000007918 */ /* 0x000fe20000000000 */
[----:B------:R-:W-:Y:S01]  /*0340*/  LEA.HI R8, R8, R3, RZ, 0x2 ;  /* 0x0000000308087211 */ /* 0x000fe200078f10ff */
[----:B------:R-:W2:Y:S01]  /*0350*/  LDC R10, c[0x0][0x144] ;  /* 0x00005100ff0a7b82 */ /* 0x000ea20000000800 */
[----:B------:R-:W-:Y:S01]  /*0360*/  NOP ;  /* 0x0000000000007918 */ /* 0x000fe20000000000 */
[----:B------:R-:W-:Y:S01]  /*0370*/  IMAD.IADD R6, R18, 0x1, -R7 ;  /* 0x0000000112067824 */ /* 0x000fe200078e0a07 */
[----:B------:R-:W-:Y:S01]  /*0380*/  LOP3.LUT R8, R8, 0x3ffffffc, RZ, 0xc0, !PT ;  /* 0x3ffffffc08087812 */ /* 0x000fe200078ec0ff */
[----:B------:R-:W-:Y:S01]  /*0390*/  IMAD.MOV.U32 R22, RZ, RZ, 0x1 ;  /* 0x00000001ff167424 */ /* 0x000fe200078e00ff */
[----:B------:R-:W-:-:S02]  /*03a0*/  ISETP.NE.AND P3, PT, R5, RZ, PT ;  /* 0x000000ff0500720c */ /* 0x000fc40003f65270 */
[----:B------:R-:W-:Y:S01]  /*03b0*/  SHF.R.S32.HI R7, RZ, 0x1f, R6 ;  /* 0x0000001fff077819 */ /* 0x000fe20000011406 */
[----:B------:R-:W-:Y:S01]  /*03c0*/  IMAD.IADD R8, R3, 0x1, -R8 ;  /* 0x0000000103087824 */ /* 0x000fe200078e0a08 */
[----:B------:R-:W3:Y:S02]  /*03d0*/  LDC R13, c[0x0][0x140] ;  /* 0x00005000ff0d7b82 */ /* 0x000ee40000000800 */
[----:B------:R-:W-:Y:S02]  /*03e0*/  LEA.HI R7, R7, R6, RZ, 0x3 ;  /* 0x0000000607077211 */ /* 0x000fe400078f18ff */
[----:B-----5:R-:W-:Y:S02]  /*03f0*/  ISETP.NE.OR P0, PT, R0, RZ, !P0 ;  /* 0x000000ff0000720c */ /* 0x020fe40004705670 */
[--C-:B------:R-:W-:Y:S02]  /*0400*/  SHF.R.S32.HI R0, RZ, 0x3, R7.reuse ;  /* 0x00000003ff007819 */ /* 0x100fe40000011407 */
[----:B------:R-:W-:-:S02]  /*0410*/  SHF.R.S32.HI R7, RZ, 0x1f, R7 ;  /* 0x0000001fff077819 */ /* 0x000fc40000011407 */
[----:B0-----:R-:W-:Y:S02]  /*0420*/  I2FP.F32.U32 R9, UR8 ;  /* 0x0000000800097c45 */ /* 0x001fe40008201000 */
[----:B------:R-:W-:-:S03]  /*0430*/  LEA.HI R7, R7, R0, RZ, 0x2 ;  /* 0x0000000007077211 */ /* 0x000fc600078f10ff */
[----:B------:R-:W-:Y:S01]  /*0440*/  FMUL R9, R9, UR4 ;  /* 0x0000000409097c20 */ /* 0x000fe20008400000 */
[----:B------:R-:W-:Y:S01]  /*0450*/  LOP3.LUT R7, R7, 0xfffffffc, RZ, 0xc0, !PT ;  /* 0xfffffffc07077812 */ /* 0x000fe200078ec0ff */
[----:B------:R-:W-:Y:S01]  /*0460*/  VOTEU.ALL UP0, P0 ;  /* 0x00000000003f7886 */ /* 0x000fe20000000000 */
[----:B-1----:R-:W-:Y:S01]  /*0470*/  I2FP.F32.U32 R3, R4 ;  /* 0x0000000400037245 */ /* 0x002fe20000201000 */
[----:B------:R-:W-:Y:S01]  /*0480*/  ULDC UR4, c[0x0][0x154] ;  /* 0x0000550000047ab9 */ /* 0x000fe20000000800 */
[----:B------:R-:W-:Y:S01]  /*0490*/  VOTEU.ALL UP1, P0 ;  /* 0x00000000003f7886 */ /* 0x000fe20000020000 */
[----:B------:R-:W0:Y:S01]  /*04a0*/  F2I.U32.TRUNC.NTZ R9, R9 ;  /* 0x0000000900097305 */ /* 0x000e22000020f000 */
[----:B------:R-:W-:Y:S01]  /*04b0*/  IMAD.IADD R7, R0, 0x1, -R7 ;  /* 0x0000000100077824 */ /* 0x000fe200078e0a07 */
[----:B------:R-:W1:Y:S01]  /*04c0*/  @!UP0 S2UR UR7, SR_CgaCtaId ;  /* 0x00000000000789c3 */ /* 0x000e620000008800 */
[----:B------:R-:W-:Y:S01]  /*04d0*/  FMUL R12, R3, UR4 ;  /* 0x00000004030c7c20 */ /* 0x000fe20008400000 */
[----:B------:R-:W-:Y:S01]  /*04e0*/  UMOV UR4, 0x20 ;  /* 0x0000002000047882 */ /* 0x000fe20000000000 */
[----:B------:R-:W-:Y:S01]  /*04f0*/  IMAD R8, R8, 0x4, R7 ;  /* 0x0000000408087824 */ /* 0x000fe200078e0207 */
[----:B------:R-:W-:Y:S01]  /*0500*/  @!UP0 UMOV UR6, 0x400 ;  /* 0x0000040000068882 */ /* 0x000fe20000000000 */
[----:B------:R-:W-:-:S04]  /*0510*/  @!UP0 UIADD3 UR4, -UR4, 0x100000, URZ ;  /* 0x0010000004048890 */ /* 0x000fc8000fffe13f */
[----:B------:R-:W-:Y:S02]  /*0520*/  @!UP0 USHF.L.U32 UR5, UR4, 0xb, URZ ;  /* 0x0000000b04058899 */ /* 0x000fe4000800063f */
[----:B------:R-:W-:Y:S01]  /*0530*/  @!UP0 USHF.L.U32 UR4, UR4, 0x1, URZ ;  /* 0x0000000104048899 */ /* 0x000fe2000800063f */
[----:B---3--:R-:W-:Y:S01]  /*0540*/  ISETP.EQ.U32.AND P2, PT, R13, 0x1, PT ;  /* 0x000000010d00780c */ /* 0x008fe20003f42070 */
[----:B------:R-:W3:Y:S01]  /*0550*/  F2I.U32.TRUNC.NTZ R12, R12 ;  /* 0x0000000c000c7305 */ /* 0x000ee2000020f000 */
[C---:B------:R-:W-:Y:S01]  /*0560*/  LEA.HI R0, R8.reuse, R8, RZ, 0x1 ;  /* 0x0000000808007211 */ /* 0x040fe200078f08ff */
[----:B------:R-:W5:Y:S01]  /*0570*/  LDC R7, c[0x0][0x148] ;  /* 0x00005200ff077b82 */ /* 0x000f620000000800 */
[----:B------:R-:W-:Y:S02]  /*0580*/  IMAD.SHL.U32 R23, R8, 0x4, RZ ;  /* 0x0000000408177824 */ /* 0x000fe400078e00ff */
[----:B------:R-:W-:Y:S01]  /*0590*/  LOP3.LUT R11, R0, 0xfffffffe, RZ, 0xc0, !PT ;  /* 0xfffffffe000b7812 */ /* 0x000fe200078ec0ff */
[----:B0-----:R-:W-:Y:S01]  /*05a0*/  IMAD.MOV R15, RZ, RZ, -R9 ;  /* 0x000000ffff0f7224 */ /* 0x001fe200078e0a09 */
[----:B------:R-:W-:-:S02]  /*05b0*/  SHF.R.S32.HI R9, RZ, 0x1f, R2 ;  /* 0x0000001fff097819 */ /* 0x000fc40000011402 */
[----:B------:R-:W-:Y:S01]  /*05c0*/  LOP3.LUT R23, R8, 0xc, R23, 0x78, !PT ;  /* 0x0000000c08177812 */ /* 0x000fe200078e7817 */
[----:B--2---:R-:W-:Y:S01]  /*05d0*/  IMAD R3, R10, R15, UR8 ;  /* 0x000000080a037e24 */ /* 0x004fe2000f8e020f */
[----:B------:R-:W-:Y:S01]  /*05e0*/  LEA.HI R9, R9, R2, RZ, 0x2 ;  /* 0x0000000209097211 */ /* 0x000fe200078f10ff */
[----:B------:R-:W-:-:S03]  /*05f0*/  IMAD.IADD R0, R8, 0x1, -R11 ;  /* 0x0000000108007824 */ /* 0x000fc600078e0a0b */
[----:B------:R-:W-:Y:S01]  /*0600*/  LOP3.LUT R9, R9, 0xfffffffc, RZ, 0xc0, !PT ;  /* 0xfffffffc09097812 */ /* 0x000fe200078ec0ff */
[----:B---3--:R-:W-:Y:S01]  /*0610*/  IMAD.MOV R24, RZ, RZ, -R12 ;  /* 0x000000ffff187224 */ /* 0x008fe200078e0a0c */
[----:B------:R-:W-:Y:S01]  /*0620*/  ISETP.NE.AND P4, PT, R0, R3, PT ;  /* 0x000000030000720c */ /* 0x000fe20003f85270 */
[----:B-1----:R-:W-:Y:S02]  /*0630*/  @!UP0 ULEA UR6, UR7, UR6, 0x18 ;  /* 0x0000000607068291 */ /* 0x002fe4000f8ec03f */
[----:B------:R-:W-:Y:S01]  /*0640*/  IMAD.IADD R0, R2, 0x1, -R9 ;  /* 0x0000000102007824 */ /* 0x000fe200078e0a09 */
[----:B------:R-:W-:Y:S01]  /*0650*/  VOTEU.ALL UP0, P0 ;  /* 0x00000000003f7886 */ /* 0x000fe20000000000 */
[----:B------:R-:W-:Y:S01]  /*0660*/  LOP3.LUT P0, RZ, R6, 0x7, RZ, 0xc0, !PT ;  /* 0x0000000706ff7812 */ /* 0x000fe2000780c0ff */
[----:B------:R-:W-:Y:S02]  /*0670*/  VIADD R6, R5, 0xffffffff ;  /* 0xffffffff05067836 */ /* 0x000fe40000000000 */
[----:B------:R-:W-:Y:S01]  /*0680*/  ISETP.NE.AND P1, PT, R0, 0x3, PT ;  /* 0x000000030000780c */ /* 0x000fe20003f25270 */
[----:B-----5:R-:W-:Y:S01]  /*0690*/  IMAD R9, R7, R24, R4 ;  /* 0x0000001807097224 */ /* 0x020fe200078e0204 */
[----:B------:R-:W-:-:S02]  /*06a0*/  ISETP.LT.U32.AND P0, PT, R23, 0x2, !P0 ;  /* 0x000000021700780c */ /* 0x000fc40004701070 */
[----:B------:R-:W-:Y:S01]  /*06b0*/  ISETP.EQ.OR P1, PT, R0, RZ, !P1 ;  /* 0x000000ff0000720c */ /* 0x000fe20004f22670 */
[----:B------:R-:W0:Y:S02]  /*06c0*/  FENCE.VIEW.ASYNC.S ;  /* 0x00000000000073c6 */ /* 0x000e240000000000 */
[----:B0-----:R0:W1:Y:S01]  /*06d0*/  @!UP0 SYNCS.EXCH.64 URZ, [UR6+0x40], UR4 ;  /* 0x00004004063f85b2 */ /* 0x0010620008000100 */
[----:B------:R-:W-:Y:S02]  /*06e0*/  @P4 LEA.HI R2, R23, R23, RZ, 0x1 ;  /* 0x0000001717024211 */ /* 0x000fe400078f08ff */
[----:B------:R-:W-:Y:S02]  /*06f0*/  ISETP.EQ.AND P1, PT, R5, RZ, P1 ;  /* 0x000000ff0500720c */ /* 0x000fe40000f22270 */
[----:B------:R-:W-:Y:S02]  /*0700*/  @P4 SHF.R.S32.HI R2, RZ, 0x1, R2 ;  /* 0x00000001ff024819 */ /* 0x000fe40000011402 */
[----:B------:R-:W-:-:S02]  /*0710*/  ISETP.GE.U32.AND P6, PT, R6, 0x2, PT ;  /* 0x000000020600780c */ /* 0x000fc40003fc6070 */
[----:B------:R-:W-:Y:S02]  /*0720*/  @P4 ISETP.NE.AND P5, PT, R2, R9, PT ;  /* 0x000000090200420c */ /* 0x000fe40003fa5270 */
[----:B------:R-:W-:Y:S02]  /*0730*/  SEL R9, RZ, 0x1, !P0 ;  /* 0x00000001ff097807 */ /* 0x000fe40004000000 */
[----:B------:R-:W-:Y:S02]  /*0740*/  @P4 SEL R22, RZ, 0x1, P5 ;  /* 0x00000001ff164807 */ /* 0x000fe40002800000 */
[----:B------:R-:W-:Y:S01]  /*0750*/  SEL R19, RZ, 0x1, !P1 ;  /* 0x00000001ff137807 */ /* 0x000fe20004800000 */
[----:B------:R0:W2:Y:S01]  /*0760*/  @!UP1 SYNCS.EXCH.64 URZ, [UR6+0x48], UR4 ;  /* 0x00004804063f95b2 */ /* 0x0000a20008000100 */
[----:B------:R-:W-:Y:S01]  /*0770*/  LOP3.LUT R22, R22, R9, RZ, 0xc0, !PT ;  /* 0x0000000916167212 */ /* 0x000fe200078ec0ff */
[----:B------:R-:W-:Y:S01]  /*0780*/  NOP ;  /* 0x0000000000007918 */ /* 0x000fe20000000000 */
[----:B------:R-:W-:Y:S01]  /*0790*/  SEL R19, R19, 0x2, P6 ;  /* 0x0000000213137807 */ /* 0x000fe20003000000 */
[----:B------:R-:W-:Y:S06]  /*07a0*/  @!P2 BRA `(.L_x_3) ;  /* 0x000000000008a947 */ /* 0x000fec0003800000 */
[----:B-12-4-:R-:W-:Y:S01]  /*07b0*/  UCGABAR_ARV ;  /* 0x00000000000079c7 */ /* 0x016fe20008000000 */
[----:B------:R-:W-:Y:S05]  /*07c0*/  BRA `(.L_x_4) ;  /* 0x0000000000047947 */ /* 0x000fea0003800000 */
.L_x_3:
[----:B-12-4-:R-:W-:Y:S01]  /*07d0*/  NOP ;  /* 0x0000000000007918 */ /* 0x016fe20000000000 */
.L_x_4:
[----:B------:R-:W1:Y:S01]  /*07e0*/  LDC R2, c[0x0][0x65c] ;  /* 0x00019700ff027b82 */ /* 0x000e620000000800 */
[----:B------:R-:W-:Y:S01]  /*07f0*/  IMAD.U32 R8, RZ, RZ, UR8 ;  /* 0x00000008ff087e24 */ /* 0x000fe2000f8e00ff */
[----:B------:R-:W-:Y:S01]  /*0800*/  LOP3.LUT R152, R152, 0xfffff7ff, RZ, 0xc0, !PT ;  /* 0xfffff7ff98987812 */ /* 0x000fe200078ec0ff */
[----:B------:R-:W-:Y:S01]  /*0810*/  IMAD.MOV.U32 R9, RZ, RZ, RZ ;  /* 0x000000ffff097224 */ /* 0x000fe200078e00ff */
[----:B-1----:R-:W-:-:S13]  /*0820*/  ISETP.NE.AND P1, PT, R2, 0x1, PT ;  /* 0x000000010200780c */ /* 0x002fda0003f25270 */
[----:B------:R-:W1:Y:S01]  /*0830*/  @P1 LDC R17, c[0x0][0x10] ;  /* 0x00000400ff111b82 */ /* 0x000e620000000800 */
[----:B------:R-:W-:Y:S01]  /*0840*/  @P1 IMAD.MOV.U32 R5, RZ, RZ, RZ ;  /* 0x000000ffff051224 */ /* 0x000fe200078e00ff */
[----:B------:R-:W-:Y:S01]  /*0850*/  @P1 LOP3.LUT R152, R152, 0x800, RZ, 0xfc, !PT ;  /* 0x0000080098981812 */ /* 0x000fe200078efcff */
[----:B------:R-:W-:-:S05]  /*0860*/  @P1 IMAD.MOV.U32 R13, RZ, RZ, RZ ;  /* 0x000000ffff0d1224 */ /* 0x000fca00078e00ff */
[----:B------:R-:W2:Y:S01]  /*0870*/  @!P1 LDC R11, c[0x0][0xc] ;  /* 0x00000300ff0b9b82 */ /* 0x000ea20000000800 */
[----:B-1----:R-:W-:-:S04]  /*0880*/  @P1 IMAD.WIDE.U32 R16, R17, UR8, R4 ;  /* 0x0000000811101c25 */ /* 0x002fc8000f8e0004 */
[----:B------:R-:W-:Y:S02]  /*0890*/  @P1 IMAD.IADD R17, R17, 0x1, R13 ;  /* 0x0000000111111824 */ /* 0x000fe400078e020d */
[----:B--2---:R-:W-:-:S04]  /*08a0*/  @!P1 IMAD.WIDE.U32 R8, R4, R11, R8 ;  /* 0x0000000b04089225 */ /* 0x004fc800078e0008 */
[----:B------:R-:W-:Y:S02]  /*08b0*/  @!P1 IMAD.MOV.U32 R16, RZ, RZ, R8 ;  /* 0x000000ffff109224 */ /* 0x000fe400078e0008 */
[----:B------:R-:W-:Y:S01]  /*08c0*/  @!P1 IMAD.MOV.U32 R17, RZ, RZ, R9 ;  /* 0x000000ffff119224 */ /* 0x000fe200078e0009 */
[----:B------:R-:W-:Y:S06]  /*08d0*/  @!P2 BRA `(.L_x_5) ;  /* 0x00000000000ca947 */ /* 0x000fec0003800000 */
[----:B------:R-:W-:Y:S01]  /*08e0*/  UCGABAR_WAIT ;  /* 0x0000000000007dc7 */ /* 0x000fe20008000000 */
[----:B------:R-:W-:Y:S01]  /*08f0*/  CCTL.IVALL ;  /* 0x00000000ff00798f */ /* 0x000fe20002000000 */
[----:B------:R-:W-:Y:S05]  /*0900*/  BRA `(.L_x_6) ;  /* 0x0000000000047947 */ /* 0x000fea0003800000 */
.L_x_5:
[----:B------:R-:W-:Y:S06]  /*0910*/  BAR.SYNC.DEFER_BLOCKING 0x0 ;  /* 0x0000000000007b1d */ /* 0x000fec0000010000 */
.L_x_6:
[----:B------:R-:W-:Y:S05]  /*0920*/  @!P3 BRA `(.L_x_7) ;  /* 0x000000cc003cb947 */ /* 0x000fea0003800000 */
[----:B------:R-:W-:-:S13]  /*0930*/  ISETP.GT.U32.AND P0, PT, R6, 0x1, PT ;  /* 0x000000010600780c */ /* 0x000fda0003f04070 */
[----:B0-----:R-:W-:Y:S05]  /*0940*/  @P0 EXIT ;  /* 0x000000000000094d */ /* 0x001fea0003800000 */
[----:B------:R-:W-:Y:S01]  /*0950*/  ULDC.64 UR4, c[0x0][0x650] ;  /* 0x0001940000047ab9 */ /* 0x000fe20000000a00 */
[----:B------:R-:W-:Y:S01]  /*0960*/  PRMT R0, RZ, 0x7610, R0 ;  /* 0x00007610ff007816 */ /* 0x000fe20000000000 */
[----:B------:R-:W-:Y:S01]  /*0970*/  IMAD.MOV.U32 R157, RZ, RZ, -0x1 ;  /* 0xffffffffff9d7424 */ /* 0x000fe200078e00ff */
[----:B------:R-:W-:Y:S01]  /*0980*/  ISETP.GE.U32.AND P0, PT, R16, UR4, PT ;  /* 0x0000000410007c0c */ /* 0x000fe2000bf06070 */
[----:B------:R-:W-:Y:S02]  /*0990*/  IMAD.MOV.U32 R156, RZ, RZ, -0x1 ;  /* 0xffffffffff9c7424 */ /* 0x000fe400078e00ff */
[----:B------:R-:W-:Y:S01]  /*09a0*/  IMAD.MOV.U32 R153, RZ, RZ, -0x1 ;  /* 0xffffffffff997424 */ /* 0x000fe200078e00ff */
[----:B------:R-:W-:-:S13]  /*09b0*/  ISETP.GE.U32.AND.EX P0, PT, R17, UR5, PT, P0 ;  /* 0x0000000511007c0c */ /* 0x000fda000bf06100 */
[----:B------:R-:W-:Y:S05]  /*09c0*/  @P0 BRA `(.L_x_8) ;  /* 0x0000000400280947 */ /* 0x000fea0003800000 */
[----:B------:R-:W0:Y:S01]  /*09d0*/  LDC.64 R20, c[0x0][0x628] ;  /* 0x00018a00ff147b82 */ /* 0x000e220000000a00 */
[----:B------:R-:W-:Y:S02]  /*09e0*/  IMAD.MOV.U32 R8, RZ, RZ, R16 ;  /* 0x000000ffff087224 */ /* 0x000fe400078e0010 */
[----:B------:R-:W-:-:S05]  /*09f0*/  IMAD.MOV.U32 R9, RZ, RZ, R17 ;  /* 0x000000ffff097224 */ /* 0x000fca00078e0011 */
[----:B------:R-:W1:Y:S08]  /*0a00*/  LDC R0, c[0x0][0x630] ;  /* 0x00018c00ff007b82 */ /* 0x000e700000000800 */
[----:B------:R-:W2:Y:S01]  /*0a10*/  LDC.64 R26, c[0x0][0x620] ;  /* 0x00018800ff1a7b82 */ /* 0x000ea20000000a00 */
[----:B0-----:R-:W-:-:S04]  /*0a20*/  ISETP.NE.U32.AND P0, PT, R20, RZ, PT ;  /* 0x000000ff1400720c */ /* 0x001fc80003f05070 */
[----:B------:R-:W-:-:S13]  /*0a30*/  ISETP.NE.AND.EX P0, PT, R21, RZ, PT, P0 ;  /* 0x000000ff1500720c */ /* 0x000fda0003f05300 */
[----:B-12---:R-:W-:Y:S05]  /*0a40*/  @!P0 BRA `(.L_x_9) ;  /* 0x0000000000288947 */ /* 0x006fea0003800000 */
[----:B------:R-:W0:Y:S02]  /*0a50*/  LDC R13, c[0x0][0x634] ;  /* 0x00018d00ff0d7b82 */ /* 0x000e240000000800 */
[----:B0-----:R-:W-:-:S05]  /*0a60*/  IADD3 R13, P0, R16, R13, RZ ;  /* 0x0000000d100d7210 */ /* 0x001fca0007f1e0ff */
[----:B------:R-:W-:-:S04]  /*0a70*/  IMAD.X R15, RZ, RZ, R17, P0 ;  /* 0x000000ffff0f7224 */ /* 0x000fc800000e0611 */
[----:B------:R-:W-:-:S04]  /*0a80*/  IMAD.WIDE.U32 R8, R15, R20, RZ ;  /* 0x000000140f087225 */ /* 0x000fc800078e00ff */
[----:B------:R-:W-:-:S04]  /*0a90*/  IMAD.WIDE.U32 R10, P0, R13, R21, R8 ;  /* 0x000000150d0a7225 */ /* 0x000fc80007800008 */
[----:B------:R-:W-:-:S04]  /*0aa0*/  IMAD.WIDE.U32 R8, R13, R20, RZ ;  /* 0x000000140d087225 */ /* 0x000fc800078e00ff */
[----:B------:R-:W-:Y:S01]  /*0ab0*/  IMAD.X R13, RZ, RZ, RZ, P0 ;  /* 0x000000ffff0d7224 */ /* 0x000fe200000e06ff */
[----:B------:R-:W-:Y:S01]  /*0ac0*/  IADD3 RZ, P0, R9, R10, RZ ;  /* 0x0000000a09ff7210 */ /* 0x000fe20007f1e0ff */
[----:B------:R-:W-:-:S04]  /*0ad0*/  IMAD.MOV.U32 R12, RZ, RZ, R11 ;  /* 0x000000ffff0c7224 */ /* 0x000fc800078e000b */
[----:B------:R-:W-:-:S08]  /*0ae0*/  IMAD.WIDE.U32.X R8, R15, R21, R12, P0 ;  /* 0x000000150f087225 */ /* 0x000fd000000e040c */
.L_x_9:
[----:B------:R-:W0:Y:S01]  /*0af0*/  LDC.64 R20, c[0x0][0x640] ;  /* 0x00019000ff147b82 */ /* 0x000e220000000a00 */
[--C-:B------:R-:W-:Y:S01]  /*0b00*/  SHF.R.U64 R153, R8, R0, R9.reuse ;  /* 0x0000000008997219 */ /* 0x100fe20000001209 */
[----:B------:R-:W-:Y:S01]  /*0b10*/  IMAD R28, R7, R24, R4 ;  /* 0x00000018071c7224 */ /* 0x000fe200078e0204 */
[----:B------:R-:W-:Y:S01]  /*0b20*/  SHF.R.U32.HI R0, RZ, R0, R9 ;  /* 0x00000000ff007219 */ /* 0x000fe20000011609 */
[----:B------:R-:W-:Y:S01]  /*0b30*/  IMAD.MOV.U32 R25, RZ, RZ, 0x1 ;  /* 0x00000001ff197424 */ /* 0x000fe200078e00ff */
[----:B------:R-:W-:-:S03]  /*0b40*/  IADD3 R5, P0, RZ, -R153, RZ ;  /* 0x80000099ff057210 */ /* 0x000fc60007f1e0ff */
[----:B------:R-:W1:Y:S02]  /*0b50*/  LDC R6, c[0x0][0x618] ;  /* 0x00018600ff067b82 */ /* 0x000e640000000800 */
[----:B------:R-:W-:-:S04]  /*0b60*/  IMAD.X R9, RZ, RZ, ~R0, P0 ;  /* 0x000000ffff097224 */ /* 0x000fc800000e0e00 */
[-C--:B------:R-:W-:Y:S02]  /*0b70*/  IMAD R0, R9, R26.reuse, RZ ;  /* 0x0000001a09007224 */ /* 0x080fe400078e02ff */
[----:B------:R-:W2:Y:S01]  /*0b80*/  LDC R11, c[0x0][0x608] ;  /* 0x00018200ff0b7b82 */ /* 0x000ea20000000800 */
[----:B------:R-:W-:-:S04]  /*0b90*/  IMAD.WIDE.U32 R8, R5, R26, R16 ;  /* 0x0000001a05087225 */ /* 0x000fc800078e0010 */
[----:B------:R-:W-:-:S03]  /*0ba0*/  IMAD R5, R5, R27, R0 ;  /* 0x0000001b05057224 */ /* 0x000fc600078e0200 */
[----:B------:R-:W3:Y:S01]  /*0bb0*/  LDC R12, c[0x0][0x658] ;  /* 0x00019600ff0c7b82 */ /* 0x000ee20000000800 */
[----:B0-----:R-:W-:Y:S01]  /*0bc0*/  ISETP.NE.U32.AND P0, PT, R20, RZ, PT ;  /* 0x000000ff1400720c */ /* 0x001fe20003f05070 */
[----:B------:R-:W-:Y:S02]  /*0bd0*/  IMAD.IADD R5, R9, 0x1, R5 ;  /* 0x0000000109057824 */ /* 0x000fe400078e0205 */
[----:B------:R-:W-:Y:S01]  /*0be0*/  IMAD.MOV.U32 R9, RZ, RZ, -0x1 ;  /* 0xffffffffff097424 */ /* 0x000fe200078e00ff */
[----:B------:R-:W-:-:S03]  /*0bf0*/  ISETP.NE.AND.EX P0, PT, R21, RZ, PT, P0 ;  /* 0x000000ff1500720c */ /* 0x000fc60003f05300 */
[----:B------:R-:W0:Y:S01]  /*0c00*/  LDC R15, c[0x0][0x600] ;  /* 0x00018000ff0f7b82 */ /* 0x000e220000000800 */
[-CC-:B-1----:R-:W-:Y:S02]  /*0c10*/  SHF.R.U64 R13, R8, R6.reuse, R5.reuse ;  /* 0x00000006080d7219 */ /* 0x182fe40000001205 */
[----:B------:R-:W-:-:S05]  /*0c20*/  SHF.R.U32.HI R0, RZ, R6, R5 ;  /* 0x00000006ff007219 */ /* 0x000fca0000011605 */
[----:B------:R-:W1:Y:S01]  /*0c30*/  LDC R14, c[0x0][0x648] ;  /* 0x00019200ff0e7b82 */ /* 0x000e620000000800 */
[-CC-:B--2---:R-:W-:Y:S02]  /*0c40*/  SHF.R.U64 R29, R13, R11.reuse, R0.reuse ;  /* 0x0000000b0d1d7219 */ /* 0x184fe40000001200 */
[----:B------:R-:W-:-:S05]  /*0c50*/  SHF.R.U32.HI R5, RZ, R11, R0 ;  /* 0x0000000bff057219 */ /* 0x000fca0000011600 */
[----:B------:R-:W2:Y:S01]  /*0c60*/  LDC R26, c[0x0][0x638] ;  /* 0x00018e00ff1a7b82 */ /* 0x000ea20000000800 */
[-CC-:B---3--:R-:W-:Y:S02]  /*0c70*/  SHF.R.U64 R24, R29, R12.reuse, R5.reuse ;  /* 0x0000000c1d187219 */ /* 0x188fe40000001205 */
[-C--:B------:R-:W-:Y:S02]  /*0c80*/  SHF.L.U32 R0, R9, R12.reuse, RZ ;  /* 0x0000000c09007219 */ /* 0x080fe400000006ff */
[----:B------:R-:W-:Y:S01]  /*0c90*/  SHF.R.U32.HI R5, RZ, R12, R5 ;  /* 0x0000000cff057219 */ /* 0x000fe20000011605 */
[----:B------:R-:W-:Y:S01]  /*0ca0*/  IMAD.MOV.U32 R4, RZ, RZ, R24 ;  /* 0x000000ffff047224 */ /* 0x000fe200078e0018 */
[----:B------:R-:W-:Y:S01]  /*0cb0*/  LOP3.LUT R10, RZ, R0, RZ, 0x33, !PT ;  /* 0x00000000ff0a7212 */ /* 0x000fe200078e33ff */
[----:B------:R-:W3:Y:S01]  /*0cc0*/  LDC R27, c[0x0][0x610] ;  /* 0x00018400ff1b7b82 */ /* 0x000ee20000000800 */
[----:B------:R-:W-:Y:S05]  /*0cd0*/  @!P0 BRA `(.L_x_10) ;  /* 0x0000000000288947 */ /* 0x000fea0003800000 */
[----:B------:R-:W4:Y:S02]  /*0ce0*/  LDC R9, c[0x0][0x64c] ;  /* 0x00019300ff097b82 */ /* 0x000f240000000800 */
[----:B----4-:R-:W-:-:S05]  /*0cf0*/  IADD3 R9, P0, R24, R9, RZ ;  /* 0x0000000918097210 */ /* 0x010fca0007f1e0ff */
        /* <DEDUP_REMOVED lines=8> */
.L_x_10:
[----:B-1----:R-:W-:Y:S01]  /*0d80*/  SHF.R.U64 R4, R4, R14, R5 ;  /* 0x0000000e04047219 */ /* 0x002fe20000001205 */
[----:B0-----:R-:W-:Y:S01]  /*0d90*/  VIADD R6, R15, 0xffffffff ;  /* 0xffffffff0f067836 */ /* 0x001fe20000000000 */
[----:B------:R-:W-:Y:S02]  /*0da0*/  SHF.L.U32 R0, R25, R12, RZ ;  /* 0x0000000c19007219 */ /* 0x000fe400000006ff */
[----:B------:R-:W-:Y:S01]  /*0db0*/  LOP3.LUT R5, R29, R10, RZ, 0xc0, !PT ;  /* 0x0000000a1d057212 */ /* 0x000fe200078ec0ff */
[----:B------:R-:W-:Y:S01]  /*0dc0*/  IMAD.MOV R7, RZ, RZ, -R4 ;  /* 0x000000ffff077224 */ /* 0x000fe200078e0a04 */
[----:B------:R-:W-:Y:S02]  /*0dd0*/  SEL R3, R3, R28, !P1 ;  /* 0x0000001c03037207 */ /* 0x000fe40004800000 */
[----:B------:R-:W-:Y:S01]  /*0de0*/  LOP3.LUT R6, R13, R6, RZ, 0xc0, !PT ;  /* 0x000000060d067212 */ /* 0x000fe200078ec0ff */
[----:B------:R-:W-:Y:S02]  /*0df0*/  IMAD R4, R0, R4, R5 ;  /* 0x0000000400047224 */ /* 0x000fe400078e0205 */
[----:B--2---:R-:W-:-:S02]  /*0e00*/  IMAD R0, R7, R26, R24 ;  /* 0x0000001a07007224 */ /* 0x004fc400078e0218 */
[----:B---3--:R-:W-:Y:S02]  /*0e10*/  IMAD R3, R4, R27, R3 ;  /* 0x0000001b04037224 */ /* 0x008fe400078e0203 */
[----:B------:R-:W-:Y:S02]  /*0e20*/  IMAD.MOV.U32 R5, RZ, RZ, 0x1 ;  /* 0x00000001ff057424 */ /* 0x000fe400078e00ff */
[----:B------:R-:W-:-:S03]  /*0e30*/  IMAD R4, R0, R15, R6 ;  /* 0x0000000f00047224 */ /* 0x000fc600078e0206 */
[----:B------:R-:W-:Y:S02]  /*0e40*/  PRMT R0, R5, 0x7610, R0 ;  /* 0x0000761005007816 */ /* 0x000fe40000000000 */
[----:B------:R-:W-:Y:S02]  /*0e50*/  SEL R156, R4, R3, !P1 ;  /* 0x00000003049c7207 */ /* 0x000fe40004800000 */
[----:B------:R-:W-:-:S07]  /*0e60*/  SEL R157, R3, R4, !P1 ;  /* 0x00000004039d7207 */ /* 0x000fce0004800000 */
.L_x_8:
[----:B------:R-:W-:-:S08]  /*0e70*/  NOP ;  /* 0x0000000000007918 */ /* 0x000fd00000000000 */
[----:B------:R-:W0:Y:S02]  /*0e80*/  USETMAXREG.TRY_ALLOC.CTAPOOL UP0, 0xe8 ;  /* 0x000000e8000079c8 */ /* 0x000e240008000600 */
[----:B0-----:R-:W-:-:S13]  /*0e90*/  PLOP3.LUT P0, PT, PT, PT, UP0, 0x80, 0x0 ;  /* 0x000000000000781c */ /* 0x001fda0003f0f008 */
[----:B------:R-:W-:Y:S05]  /*0ea0*/  @!P0 BRA `(.L_x_8) ;  /* 0xfffffffc00f08947 */ /* 0x000fea000383ffff */
[----:B------:R-:W-:Y:S01]  /*0eb0*/  ULDC.64 UR4, c[0x0][0x598] ;  /* 0x0001660000047ab9 */ /* 0x000fe20000000a00 */
[----:B------:R-:W-:Y:S01]  /*0ec0*/  ULDC.64 UR36, c[0x0][0x208] ;  /* 0x0000820000247ab9 */ /* 0x000fe20000000a00 */
[----:B------:R-:W-:-:S04]  /*0ed0*/  ISETP.NE.U32.AND P0, PT, RZ, UR4, PT ;  /* 0x00000004ff007c0c */ /* 0x000fc8000bf05070 */
[----:B------:R-:W-:-:S13]  /*0ee0*/  ISETP.NE.AND.EX P0, PT, RZ, UR5, PT, P0 ;  /* 0x00000005ff007c0c */ /* 0x000fda000bf05300 */
[----:B------:R-:W-:Y:S05]  /*0ef0*/  @!P0 BRA `(.L_x_11) ;  /* 0x00000000001c8947 */ /* 0x000fea0003800000 */
[----:B------:R-:W0:Y:S02]  /*0f00*/  LDC.64 R4, c[0x0][0x598] ;  /* 0x00016600ff047b82 */ /* 0x000e240000000a00 */
[----:B0-----:R-:W2:Y:S02]  /*0f10*/  LDG.E.64 R4, desc[UR36][R4.64] ;  /* 0x0000002404047981 */ /* 0x001ea4000c1e1b00 */
[----:B--2---:R-:W-:-:S04]  /*0f20*/  ISETP.NE.U32.AND P0, PT, R4, RZ, PT ;  /* 0x000000ff0400720c */ /* 0x004fc80003f05070 */
[----:B------:R-:W-:-:S13]  /*0f30*/  ISETP.NE.AND.EX P0, PT, R5, RZ, PT, P0 ;  /* 0x000000ff0500720c */ /* 0x000fda0003f05300 */
[----:B------:R-:W-:Y:S05]  /*0f40*/  @!P0 BRA `(.L_x_11) ;  /* 0x0000000000088947 */ /* 0x000fea0003800000 */
[----:B------:R0:W5:Y:S01]  /*0f50*/  LD.E R154, desc[UR36][R4.64] ;  /* 0x00000024049a7980 */ /* 0x000162000c101900 */
[----:B------:R-:W-:Y:S05]  /*0f60*/  BRA `(.L_x_12) ;  /* 0x0000000000247947 */ /* 0x000fea0003800000 */
.L_x_11:
[----:B------:R-:W-:Y:S02]  /*0f70*/  ULDC.64 UR4, c[0x0][0x588] ;  /* 0x0001620000047ab9 */ /* 0x000fe40000000a00 */
[----:B------:R-:W-:-:S04]  /*0f80*/  ISETP.NE.U32.AND P0, PT, RZ, UR4, PT ;  /* 0x00000004ff007c0c */ /* 0x000fc8000bf05070 */
[----:B------:R-:W-:-:S13]  /*0f90*/  ISETP.NE.AND.EX P0, PT, RZ, UR5, PT, P0 ;  /* 0x00000005ff007c0c */ /* 0x000fda000bf05300 */
[----:B------:R-:W-:Y:S05]  /*0fa0*/  @!P0 BRA `(.L_x_13) ;  /* 0x00000000000c8947 */ /* 0x000fea0003800000 */
[----:B------:R-:W0:Y:S02]  /*0fb0*/  LDC.64 R154, c[0x0][0x588] ;  /* 0x00016200ff9a7b82 */ /* 0x000e240000000a00 */
[----:B0-----:R1:W5:Y:S01]  /*0fc0*/  LDG.E R154, desc[UR36][R154.64] ;  /* 0x000000249a9a7981 */ /* 0x001362000c1e1900 */
[----:B------:R-:W-:Y:S05]  /*0fd0*/  BRA `(.L_x_12) ;  /* 0x0000000000087947 */ /* 0x000fea0003800000 */
.L_x_13:
[----:B------:R-:W-:Y:S02]  /*0fe0*/  ULDC UR4, c[0x0][0x580] ;  /* 0x0001600000047ab9 */ /* 0x000fe40000000800 */
[----:B------:R-:W-:-:S07]  /*0ff0*/  IMAD.U32 R154, RZ, RZ, UR4 ;  /* 0x00000004ff9a7e24 */ /* 0x000fce000f8e00ff */
.L_x_12:
[----:B------:R-:W-:Y:S02]  /*1000*/  ULDC.64 UR4, c[0x0][0x5a0] ;  /* 0x0001680000047ab9 */ /* 0x000fe40000000a00 */
[----:B------:R-:W-:-:S04]  /*1010*/  ISETP.NE.U32.AND P0, PT, RZ, UR4, PT ;  /* 0x00000004ff007c0c */ /* 0x000fc8000bf05070 */
[----:B------:R-:W-:-:S13]  /*1020*/  ISETP.NE.AND.EX P0, PT, RZ, UR5, PT, P0 ;  /* 0x00000005ff007c0c */ /* 0x000fda000bf05300 */
[----:B------:R-:W-:Y:S05]  /*1030*/  @!P0 BRA `(.L_x_14) ;  /* 0x00000000001c8947 */ /* 0x000fea0003800000 */
[----:B0-----:R-:W0:Y:S02]  /*1040*/  LDC.64 R4, c[0x0][0x5a0] ;  /* 0x00016800ff047b82 */ /* 0x001e240000000a00 */
[----:B0-----:R-:W2:Y:S02]  /*1050*/  LDG.E.64 R4, desc[UR36][R4.64] ;  /* 0x0000002404047981 */ /* 0x001ea4000c1e1b00 */
[----:B--2---:R-:W-:-:S04]  /*1060*/  ISETP.NE.U32.AND P0, PT, R4, RZ, PT ;  /* 0x000000ff0400720c */ /* 0x004fc80003f05070 */
[----:B------:R-:W-:-:S13]  /*1070*/  ISETP.NE.AND.EX P0, PT, R5, RZ, PT, P0 ;  /* 0x000000ff0500720c */ /* 0x000fda0003f05300 */
[----:B------:R-:W-:Y:S05]  /*1080*/  @!P0 BRA `(.L_x_14) ;  /* 0x0000000000088947 */ /* 0x000fea0003800000 */
[----:B-1----:R0:W5:Y:S01]  /*1090*/  LD.E R155, desc[UR36][R4.64] ;  /* 0x00000024049b7980 */ /* 0x002162000c101900 */
[----:B------:R-:W-:Y:S05]  /*10a0*/  BRA `(.L_x_15) ;  /* 0x0000000000247947 */ /* 0x000fea0003800000 */
.L_x_14:
[----:B------:R-:W-:Y:S02]  /*10b0*/  ULDC.64 UR4, c[0x0][0x590] ;  /* 0x0001640000047ab9 */ /* 0x000fe40000000a00 */
[----:B------:R-:W-:-:S04]  /*10c0*/  ISETP.NE.U32.AND P0, PT, RZ, UR4, PT ;  /* 0x00000004ff007c0c */ /* 0x000fc8000bf05070 */
[----:B------:R-:W-:-:S13]  /*10d0*/  ISETP.NE.AND.EX P0, PT, RZ, UR5, PT, P0 ;  /* 0x00000005ff007c0c */ /* 0x000fda000bf05300 */
[----:B------:R-:W-:Y:S05]  /*10e0*/  @!P0 BRA `(.L_x_16) ;  /* 0x00000000000c8947 */ /* 0x000fea0003800000 */
[----:B0-----:R-:W1:Y:S02]  /*10f0*/  LDC.64 R4, c[0x0][0x590] ;  /* 0x00016400ff047b82 */ /* 0x001e640000000a00 */
[----:B-1----:R1:W5:Y:S01]  /*1100*/  LDG.E R155, desc[UR36][R4.64] ;  /* 0x00000024049b7981 */ /* 0x002362000c1e1900 */
[----:B------:R-:W-:Y:S05]  /*1110*/  BRA `(.L_x_15) ;  /* 0x0000000000087947 */ /* 0x000fea0003800000 */
.L_x_16:
[----:B------:R-:W-:Y:S02]  /*1120*/  ULDC UR4, c[0x0][0x584] ;  /* 0x0001610000047ab9 */ /* 0x000fe40000000800 */
[----:B-1----:R-:W-:-:S07]  /*1130*/  IMAD.U32 R155, RZ, RZ, UR4 ;  /* 0x00000004ff9b7e24 */ /* 0x002fce000f8e00ff */
.L_x_15:
[----:B------:R-:W-:-:S13]  /*1140*/  LOP3.LUT P0, RZ, R0, 0xff, RZ, 0xc0, !PT ;  /* 0x000000ff00ff7812 */ /* 0x000fda000780c0ff */
[----:B------:R-:W-:Y:S05]  /*1150*/  @!P0 EXIT ;  /* 0x000000000000894d */ /* 0x000fea0003800000 */
[----:B------:R-:W-:Y:S01]  /*1160*/  ULDC UR4, c[0x0][0x28c] ;  /* 0x0000a30000047ab9 */ /* 0x000fe20000000800 */
[----:B------:R-:W-:Y:S01]  /*1170*/  LOP3.LUT R158, R19, 0x1, RZ, 0xfc, !PT ;  /* 0x00000001139e7812 */ /* 0x000fe200078efcff */
[----:B------:R-:W-:Y:S01]  /*1180*/  UIADD3 UR4, UR4, 0x3f, URZ ;  /* 0x0000003f04047890 */ /* 0x000fe2000fffe03f */
[----:B------:R-:W-:Y:S01]  /*1190*/  UMOV UR38, URZ ;  /* 0x0000003f00267c82 */ /* 0x000fe20008000000 */
[----:B------:R-:W-:Y:S02]  /*11a0*/  UMOV UR39, URZ ;  /* 0x0000003f00277c82 */ /* 0x000fe40008000000 */
[----:B------:R-:W-:-:S04]  /*11b0*/  USHF.R.S32.HI UR5, URZ, 0x1f, UR4 ;  /* 0x0000001f3f057899 */ /* 0x000fc80008011404 */
[----:B------:R-:W-:-:S04]  /*11c0*/  ULEA.HI UR5, UR5, UR4, URZ, 0x6 ;  /* 0x0000000405057291 */ /* 0x000fc8000f8f303f */
[----:B------:R-:W-:-:S12]  /*11d0*/  USHF.R.S32.HI UR40, URZ, 0x6, UR5 ;  /* 0x000000063f287899 */ /* 0x000fd80008011405 */
.L_x_260:
[----:B------:R-:W-:Y:S01]  /*11e0*/  LOP3.LUT R0, R18, 0x80, RZ, 0xc0, !PT ;  /* 0x0000008012007812 */ /* 0x000fe200078ec0ff */
[----:B--2---:R-:W2:Y:S01]  /*11f0*/  S2UR UR7, SR_CgaCtaId ;  /* 0x00000000000779c3 */ /* 0x004ea20000008800 */
[----:B------:R-:W-:Y:S02]  /*1200*/  UMOV UR6, 0x400 ;  /* 0x0000040000067882 */ /* 0x000fe40000000000 */
[----:B------:R-:W-:-:S06]  /*1210*/  SHF.R.U32.HI R0, RZ, 0x7, R0 ;  /* 0x00000007ff007819 */ /* 0x000fcc0000011600 */
[----:B---3--:R-:W3:Y:S01]  /*1220*/  SHFL.IDX PT, R0, R0, RZ, 0x1f ;  /* 0x00001fff00007589 */ /* 0x008ee200000e0000 */
[----:B--2---:R-:W-:Y:S01]  /*1230*/  ULEA UR42, UR7, UR6, 0x18 ;  /* 0x00000006072a7291 */ /* 0x004fe2000f8ec03f */
[----:B---3--:R-:W-:-:S13]  /*1240*/  R2UR UR4, R0 ;  /* 0x00000000000472ca */ /* 0x008fda00000e0000 */
[----:B------:R-:W-:-:S04]  /*1250*/  ULEA.HI UR5, UR4, UR4, URZ, 0x1 ;  /* 0x0000000404057291 */ /* 0x000fc8000f8f083f */
[----:B------:R-:W-:-:S04]  /*1260*/  ULOP3.LUT UR5, UR5, 0x7fffe, URZ, 0xc0, !UPT ;  /* 0x0007fffe05057892 */ /* 0x000fc8000f8ec03f */
[----:B------:R-:W-:-:S03]  /*1270*/  UIADD3 UR5, UR4, -UR5, URZ ;  /* 0x8000000504057290 */ /* 0x000fc6000fffe03f */
[----:B------:R-:W-:Y:S01]  /*1280*/  ULDC UR4, c[0x0][0x28c] ;  /* 0x0000a30000047ab9 */ /* 0x000fe20000000800 */
[----:B------:R-:W-:Y:S01]  /*1290*/  ULEA UR5, UR5, UR42, 0xd ;  /* 0x0000002a05057291 */ /* 0x000fe2000f8e683f */
[----:B------:R-:W-:-:S03]  /*12a0*/  ISETP.LT.AND P0, PT, RZ, UR4, PT ;  /* 0x00000004ff007c0c */ /* 0x000fc6000bf01270 */
[----:B------:R-:W-:-:S04]  /*12b0*/  UIADD3 UR5, UR5, 0x100, URZ ;  /* 0x0000010005057890 */ /* 0x000fc8000fffe03f */
[----:B------:R-:W-:-:S04]  /*12c0*/  USHF.R.U32.HI UR5, URZ, 0x4, UR5 ;  /* 0x000000043f057899 */ /* 0x000fc80008011605 */
[----:B------:R-:W-:Y:S02]  /*12d0*/  ULOP3.LUT UR41, UR5, 0x3fff, URZ, 0xc0, !UPT ;  /* 0x00003fff05297892 */ /* 0x000fe4000f8ec03f */
[----:B-1--45:R-:W-:Y:S10]  /*12e0*/  @P0 BRA `(.L_x_17) ;  /* 0x0000000000400947 */ /* 0x032ff40003800000 */
[----:B------:R-:W-:Y:S01]  /*12f0*/  MOV R0, 0x0 ;  /* 0x0000000000007802 */ /* 0x000fe20000000f00 */
[----:B------:R-:W-:Y:S01]  /*1300*/  ULDC.64 UR4, c[0x4][0x68] ;  /* 0x01001a0000047ab9 */ /* 0x000fe20000000a00 */
[----:B------:R-:W-:Y:S01]  /*1310*/  ULDC.64 UR6, c[0x4][0x8] ;  /* 0x0100020000067ab9 */ /* 0x000fe20000000a00 */
[----:B01----:R-:W-:Y:S01]  /*1320*/  IMAD.U32 R4, RZ, RZ, UR4 ;  /* 0x00000004ff047e24 */ /* 0x003fe2000f8e00ff */
[----:B------:R0:W1:Y:S01]  /*1330*/  LDC.64 R14, c[0x4][R0] ;  /* 0x01000000000e7b82 */ /* 0x0000620000000a00 */
[----:B------:R-:W-:Y:S01]  /*1340*/  IMAD.U32 R5, RZ, RZ, UR5 ;  /* 0x00000005ff057e24 */ /* 0x000fe2000f8e00ff */
[----:B------:R-:W-:Y:S01]  /*1350*/  ULDC.64 UR4, c[0x4][0x70] ;  /* 0x01001c0000047ab9 */ /* 0x000fe20000000a00 */
[----:B------:R-:W-:Y:S02]  /*1360*/  IMAD.U32 R10, RZ, RZ, UR6 ;  /* 0x00000006ff0a7e24 */ /* 0x000fe4000f8e00ff */
[----:B------:R-:W-:Y:S02]  /*1370*/  IMAD.U32 R6, RZ, RZ, UR4 ;  /* 0x00000004ff067e24 */ /* 0x000fe4000f8e00ff */
[----:B------:R-:W-:-:S02]  /*1380*/  IMAD.U32 R7, RZ, RZ, UR5 ;  /* 0x00000005ff077e24 */ /* 0x000fc4000f8e00ff */
[----:B------:R-:W-:Y:S02]  /*1390*/  IMAD.U32 R11, RZ, RZ, UR7 ;  /* 0x00000007ff0b7e24 */ /* 0x000fe4000f8e00ff */
[----:B------:R-:W-:Y:S02]  /*13a0*/  IMAD.MOV.U32 R8, RZ, RZ, 0x1e1 ;  /* 0x000001e1ff087424 */ /* 0x000fe400078e00ff */
[----:B------:R-:W-:Y:S02]  /*13b0*/  IMAD.MOV.U32 R12, RZ, RZ, 0x1 ;  /* 0x00000001ff0c7424 */ /* 0x000fe400078e00ff */
[----:B0-----:R-:W-:-:S07]  /*13c0*/  IMAD.MOV.U32 R13, RZ, RZ, RZ ;  /* 0x000000ffff0d7224 */ /* 0x001fce00078e00ff */
[----:B------:R-:W-:-:S07]  /*13d0*/  LEPC R20, `(.L_x_17) ;  /* 0x000000001014794e */ /* 0x000fce0000000000 */
[----:B-1---5:R-:W-:Y:S05]  /*13e0*/  CALL.ABS.NOINC R14 ;  /* 0x000000000e007343 */ /* 0x022fea0003c00000 */
.L_x_17:
[----:B------:R-:W-:-:S13]  /*13f0*/  ISETP.NE.AND P0, PT, R158, 0x3, PT ;  /* 0x000000039e00780c */ /* 0x000fda0003f05270 */
[----:B------:R-:W-:Y:S05]  /*1400*/  @!P0 BRA `(.L_x_18) ;  /* 0x0000000000048947 */ /* 0x000fea0003800000 */
[----:B------:R-:W-:Y:S01]  /*1410*/  BPT.TRAP 0x1 ;  /* 0x000000040000795c */ /* 0x000fe20000300000 */
.L_x_18:
[----:B------:R-:W-:Y:S02]  /*1420*/  IMAD.U32 R3, RZ, RZ, UR39 ;  /* 0x00000027ff037e24 */ /* 0x000fe4000f8e00ff */
[----:B------:R-:W-:-:S03]  /*1430*/  IMAD.U32 R0, RZ, RZ, UR38 ;  /* 0x00000026ff007e24 */ /* 0x000fc6000f8e00ff */
[----:B------:R-:W-:Y:S02]  /*1440*/  LEA R3, R3, UR42, 0x3 ;  /* 0x0000002a03037c11 */ /* 0x000fe4000f8e18ff */
[----:B------:R-:W-:-:S04]  /*1450*/  SHF.L.U32 R0, R0, 0x1f, RZ ;  /* 0x0000001f00007819 */ /* 0x000fc800000006ff */
[----:B------:R2:W3:Y:S01]  /*1460*/  SYNCS.PHASECHK.TRANS64.TRYWAIT P1, [R3+URZ], R0 ;  /* 0x00000000030075a7 */ /* 0x0004e2000802017f */
[----:B------:R-:W-:Y:S05]  /*1470*/  @!P0 BRA `(.L_x_19) ;  /* 0x0000000000048947 */ /* 0x000fea0003800000 */
[----:B------:R-:W-:Y:S01]  /*1480*/  BPT.TRAP 0x1 ;  /* 0x000000040000795c */ /* 0x000fe20000300000 */
.L_x_19:
[----:B---3--:R-:W-:Y:S05]  /*1490*/  @P1 BRA `(.L_x_20) ;  /* 0x0000000000081947 */ /* 0x008fea0003800000 */
[----:B------:R-:W3:Y:S02]  /*14a0*/  SYNCS.PHASECHK.TRANS64.TRYWAIT P1, [R3+URZ], R0 ;  /* 0x00000000030075a7 */ /* 0x000ee4000802017f */
[----:B---3--:R-:W-:Y:S05]  /*14b0*/  @!P1 BRA `(.L_x_21) ;  /* 0x000000d400a09947 */ /* 0x008fea0003800000 */
.L_x_20:
[----:B------:R-:W-:-:S04]  /*14c0*/  UISETP.LT.AND UP0, UPT, UR40, 0x1, UPT ;  /* 0x000000012800788c */ /* 0x000fc8000bf01270 */
[----:B------:R-:W-:-:S06]  /*14d0*/  USEL UR4, UR40, 0x1, UP0 ;  /* 0x0000000128047887 */ /* 0x000fcc0008000000 */
[----:B--23--:R-:W-:Y:S01]  /*14e0*/  IMAD.U32 R0, RZ, RZ, UR4 ;  /* 0x00000004ff007e24 */ /* 0x00cfe2000f8e00ff */
[----:B------:R-:W-:Y:S05]  /*14f0*/  WARPSYNC.ALL ;  /* 0x0000000000007948 */ /* 0x000fea0003800000 */
[----:B------:R-:W-:-:S04]  /*1500*/  IADD3 R0, -R0, UR40, RZ ;  /* 0x0000002800007c10 */ /* 0x000fc8000fffe1ff */
[----:B------:R-:W-:Y:S01]  /*1510*/  ISETP.GE.AND P1, PT, R0, 0x1, PT ;  /* 0x000000010000780c */ /* 0x000fe20003f26270 */
[----:B------:R-:W-:Y:S01]  /*1520*/  UIADD3 UR4, UR42, 0x30100, URZ ;  /* 0x000301002a047890 */ /* 0x000fe2000fffe03f */
[----:B------:R-:W-:Y:S01]  /*1530*/  WARPGROUP.ARRIVE ;  /* 0x00000000000079c5 */ /* 0x000fe20000000000 */
[----:B------:R-:W-:Y:S01]  /*1540*/  UMOV UR13, 0x40000040 ;  /* 0x40000040000d7882 */ /* 0x000fe20000000000 */
[----:B------:R-:W-:Y:S01]  /*1550*/  UMOV UR15, 0x40000040 ;  /* 0x40000040000f7882 */ /* 0x000fe20000000000 */
[----:B------:R-:W-:Y:S01]  /*1560*/  USHF.R.U32.HI UR4, URZ, 0x4, UR4 ;  /* 0x000000043f047899 */ /* 0x000fe20008011604 */
[----:B------:R-:W-:-:S03]  /*1570*/  UMOV UR11, 0x40000040 ;  /* 0x40000040000b7882 */ /* 0x000fc60000000000 */
[----:B------:R-:W-:Y:S02]  /*1580*/  ULOP3.LUT UR5, UR4, 0x3fff, URZ, 0xc0, !UPT ;  /* 0x00003fff04057892 */ /* 0x000fe4000f8ec03f */
[----:B------:R-:W-:Y:S02]  /*1590*/  ULOP3.LUT UR4, UR41, 0x10000, URZ, 0xfc, !UPT ;  /* 0x0001000029047892 */ /* 0x000fe4000f8efc3f */
[----:B------:R-:W-:Y:S02]  /*15a0*/  ULOP3.LUT UR5, UR5, 0x10000, URZ, 0xfc, !UPT ;  /* 0x0001000005057892 */ /* 0x000fe4000f8efc3f */
[----:B------:R-:W-:Y:S02]  /*15b0*/  ULEA UR6, UR39, UR4, 0xc ;  /* 0x0000000427067291 */ /* 0x000fe4000f8e603f */
[----:B------:R-:W-:Y:S02]  /*15c0*/  ULEA UR8, UR39, UR5, 0x9 ;  /* 0x0000000527087291 */ /* 0x000fe4000f8e483f */
[----:B------:R-:W-:-:S02]  /*15d0*/  UIADD3 UR7, UR6, 0x400, URZ ;  /* 0x0000040006077890 */ /* 0x000fc4000fffe03f */
[----:B------:R-:W-:Y:S02]  /*15e0*/  UIADD3 UR9, UR6, 0x800, URZ ;  /* 0x0000080006097890 */ /* 0x000fe4000fffe03f */
[----:B------:R-:W-:Y:S01]  /*15f0*/  UMOV UR12, UR6 ;  /* 0x00000006000c7c82 */ /* 0x000fe20008000000 */
[----:B------:R-:W-:Y:S01]  /*1600*/  UMOV UR14, UR8 ;  /* 0x00000008000e7c82 */ /* 0x000fe20008000000 */
[----:B------:R-:W-:Y:S01]  /*1610*/  UIADD3 UR10, UR6, 0xc00, URZ ;  /* 0x00000c00060a7890 */ /* 0x000fe2000fffe03f */
[----:B------:R-:W-:Y:S01]  /*1620*/  HGMMA.64x64x16.F32.BF16 R120, gdesc[UR12], RZ, !UPT, gsb0 ;  /* 0x00e000000c7879f0 */ /* 0x000fe2000c0018ff */
[----:B------:R-:W-:Y:S01]  /*1630*/  UMOV UR12, UR7 ;  /* 0x00000007000c7c82 */ /* 0x000fe20008000000 */
[----:B------:R-:W-:Y:S01]  /*1640*/  UMOV UR13, 0x40000040 ;  /* 0x40000040000d7882 */ /* 0x000fe20000000000 */
[----:B------:R-:W-:Y:S01]  /*1650*/  UIADD3 UR7, UR6, 0x402, URZ ;  /* 0x0000040206077890 */ /* 0x000fe2000fffe03f */
[----:B------:R-:W-:Y:S02]  /*1660*/  WARPGROUP.DEPBAR.LE gsb0, 0x0 ;  /* 0x00008000000079c5 */ /* 0x000fe40000010000 */
[----:B------:R-:W-:-:S06]  /*1670*/  WARPGROUP.ARRIVE ;  /* 0x00000000000079c5 */ /* 0x000fcc0000000000 */
        /* <DEDUP_REMOVED lines=13> */
[----:B------:R-:W-:Y:S02]  /*1750*/  UIADD3 UR12, UR6, 0x2, URZ ;  /* 0x00000002060c7890 */ /* 0x000fe4000fffe03f */
[----:B------:R-:W-:Y:S01]  /*1760*/  UIADD3 UR14, UR8, 0x2, URZ ;  /* 0x00000002080e7890 */ /* 0x000fe2000fffe03f */
[----:B------:R-:W-:Y:S01]  /*1770*/  UMOV UR13, 0x40000040 ;  /* 0x40000040000d7882 */ /* 0x000fe20000000000 */
[----:B------:R-:W-:Y:S01]  /*1780*/  UMOV UR15, 0x40000040 ;  /* 0x40000040000f7882 */ /* 0x000fe20000000000 */
[----:B------:R-:W-:Y:S02]  /*1790*/  WARPGROUP.DEPBAR.LE gsb0, 0x0 ;  /* 0x00008000000079c5 */ /* 0x000fe40000010000 */
[----:B------:R-:W-:-:S06]  /*17a0*/  WARPGROUP.ARRIVE ;  /* 0x00000000000079c5 */ /* 0x000fcc0000000000 */
[----:B------:R-:W-:Y:S01]  /*17b0*/  HGMMA.64x64x16.F32.BF16 R120, gdesc[UR12], R120, gsb0 ;  /* 0x00e000000c7879f0 */ /* 0x000fe20008001878 */
[----:B------:R-:W-:Y:S01]  /*17c0*/  UMOV UR12, UR7 ;  /* 0x00000007000c7c82 */ /* 0x000fe20008000000 */
[----:B------:R-:W-:Y:S01]  /*17d0*/  UMOV UR13, 0x40000040 ;  /* 0x40000040000d7882 */ /* 0x000fe20000000000 */
[----:B------:R-:W-:Y:S01]  /*17e0*/  UIADD3 UR7, UR6, 0x404, URZ ;  /* 0x0000040406077890 */ /* 0x000fe2000fffe03f */
        /* <DEDUP_REMOVED lines=30> */
[----:B------:R-:W-:Y:S01]  /*19d0*/  UMOV UR9, 0x40000040 ;  /* 0x4000004000097882 */ /* 0x000fe20000000000 */
[----:B------:R-:W-:Y:S02]  /*19e0*/  WARPGROUP.DEPBAR.LE gsb0, 0x0 ;  /* 0x00008000000079c5 */ /* 0x000fe40000010000 */
[----:B------:R-:W-:-:S06]  /*19f0*/  WARPGROUP.ARRIVE ;  /* 0x00000000000079c5 */ /* 0x000fcc0000000000 */
[----:B------:R-:W-:Y:S01]  /*1a00*/  HGMMA.64x64x16.F32.BF16 R56, gdesc[UR12], R56, gsb0 ;  /* 0x00e000000c3879f0 */ /* 0x000fe20008001838 */
[----:B------:R-:W-:Y:S01]  /*1a10*/  UMOV UR12, UR10 ;  /* 0x0000000a000c7c82 */ /* 0x000fe20008000000 */
[----:B------:R-:W-:Y:S01]  /*1a20*/  UMOV UR13, 0x40000040 ;  /* 0x40000040000d7882 */ /* 0x000fe20000000000 */
[----:B------:R-:W-:-:S03]  /*1a30*/  UIADD3 UR10, UR8, 0x6, URZ ;  /* 0x00000006080a7890 */ /* 0x000fc6000fffe03f */
[----:B------:R-:W-:Y:S01]  /*1a40*/  UMOV UR8, UR7 ;  /* 0x0000000700087c82 */ /* 0x000fe20008000000 */
[----:B------:R-:W-:Y:S02]  /*1a50*/  WARPGROUP.DEPBAR.LE gsb0, 0x0 ;  /* 0x00008000000079c5 */ /* 0x000fe40000010000 */
[----:B------:R-:W-:-:S06]  /*1a60*/  WARPGROUP.ARRIVE ;  /* 0x00000000000079c5 */ /* 0x000fcc0000000000 */
[----:B------:R-:W-:Y:S01]  /*1a70*/  HGMMA.64x64x16.F32.BF16 R24, gdesc[UR12], R24, gsb0 ;  /* 0x00e000000c1879f0 */ /* 0x000fe20008001818 */
[----:B------:R-:W-:Y:S02]  /*1a80*/  UIADD3 UR12, UR6, 0x406, URZ ;  /* 0x00000406060c7890 */ /* 0x000fe4000fffe03f */
[----:B------:R-:W-:Y:S02]  /*1a90*/  UIADD3 UR13, UR6, 0x806, URZ ;  /* 0x00000806060d7890 */ /* 0x000fe4000fffe03f */
[----:B------:R-:W-:Y:S01]  /*1aa0*/  UIADD3 UR6, UR6, 0xc06, URZ ;  /* 0x00000c0606067890 */ /* 0x000fe2000fffe03f */
[----:B------:R-:W-:Y:S02]  /*1ab0*/  WARPGROUP.DEPBAR.LE gsb0, 0x0 ;  /* 0x00008000000079c5 */ /* 0x000fe40000010000 */
[----:B------:R-:W-:-:S06]  /*1ac0*/  WARPGROUP.ARRIVE ;  /* 0x00000000000079c5 */ /* 0x000fcc0000000000 */
[----:B------:R-:W-:Y:S01]  /*1ad0*/  HGMMA.64x64x16.F32.BF16 R120, gdesc[UR8], R120, gsb0 ;  /* 0x00e00000087879f0 */ /* 0x000fe20008001878 */
[----:B------:R-:W-:Y:S01]  /*1ae0*/  UMOV UR8, UR12 ;  /* 0x0000000c00087c82 */ /* 0x000fe20008000000 */
[----:B------:R-:W-:Y:S01]  /*1af0*/  UMOV UR9, 0x40000040 ;  /* 0x4000004000097882 */ /* 0x000fe20000000000 */
        /* <DEDUP_REMOVED lines=12> */
[----:B------:R-:W-:Y:S03]  /*1bc0*/  HGMMA.64x64x16.F32.BF16 R24, gdesc[UR8], R24, gsb0 ;  /* 0x00e00000081879f0 */ /* 0x000fe60008001818 */
[----:B------:R-:W-:Y:S02]  /*1bd0*/  WARPGROUP.DEPBAR.LE gsb0, 0x0 ;  /* 0x00008000000079c5 */ /* 0x000fe40000010000 */
[----:B------:R-:W-:Y:S05]  /*1be0*/  @!P1 BRA `(.L_x_22) ;  /* 0x0000000800489947 */ /* 0x000fea0003800000 */
[----:B------:R-:W-:Y:S02]  /*1bf0*/  UIADD3 UR6, UR39, 0x1, URZ ;  /* 0x0000000127067890 */ /* 0x000fe4000fffe03f */
[----:B------:R-:W-:Y:S02]  /*1c00*/  IMAD.U32 R3, RZ, RZ, UR39 ;  /* 0x00000027ff037e24 */ /* 0x000fe4000f8e00ff */
[----:B------:R-:W-:-:S04]  /*1c10*/  UISETP.NE.AND UP0, UPT, UR6, 0x3, UPT ;  /* 0x000000030600788c */ /* 0x000fc8000bf05270 */
[----:B------:R-:W-:Y:S02]  /*1c20*/  USEL UR7, URZ, 0x1, UP0 ;  /* 0x000000013f077887 */ /* 0x000fe40008000000 */
[----:B------:R-:W-:Y:S02]  /*1c30*/  USEL UR6, UR6, URZ, UP0 ;  /* 0x0000003f06067287 */ /* 0x000fe40008000000 */
[----:B------:R-:W-:-:S06]  /*1c40*/  ULOP3.LUT UR7, UR38, UR7, URZ, 0x3c, !UPT ;  /* 0x0000000726077292 */ /* 0x000fcc000f8e3c3f */
[----:B------:R-:W-:-:S07]  /*1c50*/  IMAD.U32 R6, RZ, RZ, UR7 ;  /* 0x00000007ff067e24 */ /* 0x000fce000f8e00ff */
.L_x_29:
[----:B------:R-:W-:Y:S05]  /*1c60*/  @!P0 BRA `(.L_x_23) ;  /* 0x0000000000048947 */ /* 0x000fea0003800000 */
[----:B------:R-:W-:Y:S01]  /*1c70*/  BPT.TRAP 0x1 ;  /* 0x000000040000795c */ /* 0x000fe20000300000 */
.L_x_23:
[----:B------:R-:W2:Y:S01]  /*1c80*/  S2UR UR8, SR_CgaCtaId ;  /* 0x00000000000879c3 */ /* 0x000ea20000008800 */
[----:B------:R-:W-:Y:S01]  /*1c90*/  UMOV UR7, 0x400 ;  /* 0x0000040000077882 */ /* 0x000fe20000000000 */
[----:B01----:R-:W-:Y:S01]  /*1ca0*/  SHF.L.U32 R4, R6, 0x1f, RZ ;  /* 0x0000001f06047819 */ /* 0x003fe200000006ff */
[----:B--2---:R-:W-:-:S04]  /*1cb0*/  ULEA UR7, UR8, UR7, 0x18 ;  /* 0x0000000708077291 */ /* 0x004fc8000f8ec03f */
[----:B------:R-:W-:-:S09]  /*1cc0*/  ULEA UR8, UR6, UR7, 0x3 ;  /* 0x0000000706087291 */ /* 0x000fd2000f8e183f */
[----:B------:R0:W1:Y:S01]  /*1cd0*/  SYNCS.PHASECHK.TRANS64.TRYWAIT P1, [UR8], R4 ;  /* 0x00000004ff0075a7 */ /* 0x0000620008020148 */
[----:B------:R-:W-:Y:S05]  /*1ce0*/  @!P0 BRA `(.L_x_24) ;  /* 0x0000000000048947 */ /* 0x000fea0003800000 */
[----:B------:R-:W-:Y:S01]  /*1cf0*/  BPT.TRAP 0x1 ;  /* 0x000000040000795c */ /* 0x000fe20000300000 */
.L_x_24:
[----:B-1----:R-:W-:Y:S05]  /*1d00*/  @P1 BRA `(.L_x_25) ;  /* 0x0000000000081947 */ /* 0x002fea0003800000 */
[----:B------:R-:W1:Y:S02]  /*1d10*/  SYNCS.PHASECHK.TRANS64.TRYWAIT P1, [UR8], R4 ;  /* 0x00000004ff0075a7 */ /* 0x000e640008020148 */
[----:B-1----:R-:W-:Y:S05]  /*1d20*/  @!P1 BRA `(.L_x_26) ;  /* 0x000000cc00989947 */ /* 0x002fea0003800000 */
.L_x_25:
[----:B------:R-:W-:Y:S01]  /*1d30*/  ULEA UR8, UR6, UR4, 0xc ;  /* 0x0000000406087291 */ /* 0x000fe2000f8e603f */
[----:B------:R-:W-:Y:S01]  /*1d40*/  WARPGROUP.ARRIVE ;  /* 0x00000000000079c5 */ /* 0x000fe20000000000 */
[----:B------:R-:W-:Y:S01]  /*1d50*/  ULEA UR10, UR6, UR5, 0x9 ;  /* 0x00000005060a7291 */ /* 0x000fe2000f8e483f */
[----:B------:R-:W-:Y:S01]  /*1d60*/  UMOV UR9, 0x40000040 ;  /* 0x4000004000097882 */ /* 0x000fe20000000000 */
[----:B------:R-:W-:Y:S01]  /*1d70*/  UMOV UR11, 0x40000040 ;  /* 0x40000040000b7882 */ /* 0x000fe20000000000 */
[----:B------:R-:W-:Y:S01]  /*1d80*/  UIADD3 UR12, UR8, 0x400, URZ ;  /* 0x00000400080c7890 */ /* 0x000fe2000fffe03f */
[----:B------:R-:W-:-:S03]  /*1d90*/  UMOV UR15, UR11 ;  /* 0x0000000b000f7c82 */ /* 0x000fc60008000000 */
[----:B------:R-:W-:Y:S01]  /*1da0*/  UMOV UR14, UR10 ;  /* 0x0000000a000e7c82 */ /* 0x000fe20008000000 */
[----:B------:R-:W-:Y:S01]  /*1db0*/  UMOV UR13, 0x40000040 ;  /* 0x40000040000d7882 */ /* 0x000fe20000000000 */
[----:B------:R-:W-:Y:S01]  /*1dc0*/  HGMMA.64x64x16.F32.BF16 R120, gdesc[UR8], R120, gsb0 ;  /* 0x00e00000087879f0 */ /* 0x000fe20008001878 */
[----:B------:R-:W-:Y:S02]  /*1dd0*/  UIADD3 UR16, UR8, 0x800, URZ ;  /* 0x0000080008107890 */ /* 0x000fe4000fffe03f */
[----:B------:R-:W-:Y:S01]  /*1de0*/  UIADD3 UR9, UR8, 0xc00, URZ ;  /* 0x00000c0008097890 */ /* 0x000fe2000fffe03f */
[----:B------:R-:W-:Y:S02]  /*1df0*/  WARPGROUP.DEPBAR.LE gsb0, 0x0 ;  /* 0x00008000000079c5 */ /* 0x000fe40000010000 */
[----:B------:R-:W-:-:S06]  /*1e00*/  WARPGROUP.ARRIVE ;  /* 0x00000000000079c5 */ /* 0x000fcc0000000000 */
[----:B------:R-:W-:Y:S01]  /*1e10*/  HGMMA.64x64x16.F32.BF16 R88, gdesc[UR12], R88, gsb0 ;  /* 0x00e000000c5879f0 */ /* 0x000fe20008001858 */
[----:B------:R-:W-:Y:S01]  /*1e20*/  UMOV UR14, UR10 ;  /* 0x0000000a000e7c82 */ /* 0x000fe20008000000 */
[----:B------:R-:W-:Y:S01]  /*1e30*/  UMOV UR15, UR11 ;  /* 0x0000000b000f7c82 */ /* 0x000fe20008000000 */
[----:B------:R-:W-:Y:S01]  /*1e40*/  UMOV UR12, UR16 ;  /* 0x00000010000c7c82 */ /* 0x000fe20008000000 */
[----:B------:R-:W-:Y:S01]  /*1e50*/  UMOV UR13, 0x40000040 ;  /* 0x40000040000d7882 */ /* 0x000fe20000000000 */
        /* <DEDUP_REMOVED lines=8> */
[----:B------:R-:W-:Y:S02]  /*1ee0*/  UIADD3 UR9, UR8, 0x402, URZ ;  /* 0x0000040208097890 */ /* 0x000fe4000fffe03f */
        /* <DEDUP_REMOVED lines=52> */
[----:B------:R-:W-:Y:S02]  /*2230*/  UIADD3 UR12, UR8, 0x6, URZ ;  /* 0x00000006080c7890 */ /* 0x000fe4000fffe03f */
[----:B------:R-:W-:Y:S01]  /*2240*/  UIADD3 UR14, UR10, 0x6, URZ ;  /* 0x000000060a0e7890 */ /* 0x000fe2000fffe03f */
[----:B------:R-:W-:Y:S01]  /*2250*/  UMOV UR13, 0x40000040 ;  /* 0x40000040000d7882 */ /* 0x000fe20000000000 */
[----:B------:R-:W-:Y:S01]  /*2260*/  UMOV UR15, 0x40000040 ;  /* 0x40000040000f7882 */ /* 0x000fe20000000000 */
        /* <DEDUP_REMOVED lines=22> */
[----:B------:R-:W-:Y:S01]  /*23d0*/  BPT.TRAP 0x1 ;  /* 0x000000040000795c */ /* 0x000fe20000300000 */
.L_x_27:
[----:B------:R-:W-:-:S13]  /*23e0*/  ISETP.NE.AND P1, PT, R22, RZ, PT ;  /* 0x000000ff1600720c */ /* 0x000fda0003f25270 */
[----:B01----:R-:W-:-:S05]  /*23f0*/  @P1 LEA R4, R3, UR7, 0x3 ;  /* 0x0000000703041c11 */ /* 0x003fca000f8e18ff */
[----:B------:R-:W-:-:S05]  /*2400*/  @P1 VIADD R4, R4, 0x18 ;  /* 0x0000001804041836 */ /* 0x000fca0000000000 */
[----:B------:R-:W-:-:S04]  /*2410*/  @P1 PRMT R4, R23, 0x654, R4 ;  /* 0x0000065417041816 */ /* 0x000fc80000000004 */
[----:B------:R0:W-:Y:S01]  /*2420*/  @P1 SYNCS.ARRIVE.TRANS64.RED.A1T0 RZ, [R4+URZ], RZ ;  /* 0x000000ff04ff19a7 */ /* 0x0001e2000810043f */
[----:B------:R-:W-:-:S13]  /*2430*/  ISETP.GT.U32.AND P1, PT, R19, 0x1, PT ;  /* 0x000000011300780c */ /* 0x000fda0003f24070 */
[----:B0-----:R-:W-:Y:S05]  /*2440*/  @P1 BRA `(.L_x_28) ;  /* 0x0000000000041947 */ /* 0x001fea0003800000 */
[----:B------:R-:W-:Y:S01]  /*2450*/  BPT.TRAP 0x1 ;  /* 0x000000040000795c */ /* 0x000fe20000300000 */
.L_x_28:
[----:B------:R-:W-:Y:S01]  /*2460*/  UIADD3 UR6, UR6, 0x1, URZ ;  /* 0x0000000106067890 */ /* 0x000fe2000fffe03f */
[C---:B------:R-:W-:Y:S01]  /*2470*/  ISETP.GT.AND P2, PT, R0.reuse, 0x1, PT ;  /* 0x000000010000780c */ /* 0x040fe20003f44270 */
[----:B------:R-:W-:Y:S02]  /*2480*/  VIADD R3, R3, 0x1 ;  /* 0x0000000103037836 */ /* 0x000fe40000000000 */
[----:B------:R-:W-:Y:S01]  /*2490*/  UISETP.NE.AND UP0, UPT, UR6, 0x3, UPT ;  /* 0x000000030600788c */ /* 0x000fe2000bf05270 */
[----:B------:R-:W-:Y:S02]  /*24a0*/  VIADD R0, R0, 0xffffffff ;  /* 0xffffffff00007836 */ /* 0x000fe40000000000 */
[C---:B------:R-:W-:Y:S01]  /*24b0*/  ISETP.NE.AND P1, PT, R3.reuse, 0x3, PT ;  /* 0x000000030300780c */ /* 0x040fe20003f25270 */
[----:B------:R-:W-:Y:S02]  /*24c0*/  USEL UR7, URZ, 0x1, UP0 ;  /* 0x000000013f077887 */ /* 0x000fe40008000000 */
[----:B------:R-:W-:Y:S01]  /*24d0*/  USEL UR6, UR6, URZ, UP0 ;  /* 0x0000003f06067287 */ /* 0x000fe20008000000 */
[----:B------:R-:W-:-:S03]  /*24e0*/  SEL R3, R3, RZ, P1 ;  /* 0x000000ff03037207 */ /* 0x000fc60000800000 */
[----:B------:R-:W-:Y:S01]  /*24f0*/  LOP3.LUT R6, R6, UR7, RZ, 0x3c, !PT ;  /* 0x0000000706067c12 */ /* 0x000fe2000f8e3cff */
[----:B------:R-:W-:Y:S07]  /*2500*/  @P2 BRA `(.L_x_29) ;  /* 0xfffffff400d42947 */ /* 0x000fee000383ffff */
.L_x_22:
[----:B------:R-:W2:Y:S02]  /*2510*/  LDC R0, c[0x0][0x28c] ;  /* 0x0000a300ff007b82 */ /* 0x000ea40000000800 */
[----:B--2---:R-:W-:-:S13]  /*2520*/  ISETP.GE.AND P1, PT, R0, 0x1, PT ;  /* 0x000000010000780c */ /* 0x004fda0003f26270 */
[----:B------:R-:W-:Y:S05]  /*2530*/  @!P1 BRA `(.L_x_30) ;  /* 0x00000000005c9947 */ /* 0x000fea0003800000 */
[----:B------:R-:W-:Y:S05]  /*2540*/  @!P0 BRA `(.L_x_31) ;  /* 0x0000000000048947 */ /* 0x000fea0003800000 */
[----:B------:R-:W-:Y:S01]  /*2550*/  BPT.TRAP 0x1 ;  /* 0x000000040000795c */ /* 0x000fe20000300000 */
.L_x_31:
[----:B------:R-:W-:Y:S01]  /*2560*/  ISETP.NE.AND P0, PT, R22, RZ, PT ;  /* 0x000000ff1600720c */ /* 0x000fe20003f05270 */
[----:B------:R-:W-:Y:S01]  /*2570*/  BSSY B0, `(.L_x_32) ;  /* 0x0000011000007945 */ /* 0x000fe20003800000 */
[----:B------:R-:W-:-:S11]  /*2580*/  ISETP.GT.U32.AND P1, PT, R19, 0x1, PT ;  /* 0x000000011300780c */ /* 0x000fd60003f24070 */
[----:B------:R-:W-:Y:S05]  /*2590*/  @!P0 BRA `(.L_x_33) ;  /* 0x0000000000388947 */ /* 0x000fea0003800000 */
[----:B------:R-:W2:Y:S01]  /*25a0*/  S2UR UR7, SR_CgaCtaId ;  /* 0x00000000000779c3 */ /* 0x000ea20000008800 */
[----:B------:R-:W-:-:S04]  /*25b0*/  UISETP.LT.AND UP0, UPT, UR40, 0x1, UPT ;  /* 0x000000012800788c */ /* 0x000fc8000bf01270 */
[----:B------:R-:W-:-:S04]  /*25c0*/  USEL UR6, UR40, 0x1, UP0 ;  /* 0x0000000128067887 */ /* 0x000fc80008000000 */
[----:B------:R-:W-:-:S04]  /*25d0*/  UIADD3 UR6, UR39, UR40, -UR6 ;  /* 0x0000002827067290 */ /* 0x000fc8000fffe806 */
[----:B------:R-:W-:-:S04]  /*25e0*/  UIMAD.WIDE.U32 UR4, UR6, -0x55555555, URZ ;  /* 0xaaaaaaab060478a5 */ /* 0x000fc8000f8e003f */
[----:B------:R-:W-:-:S03]  /*25f0*/  USHF.R.U32.HI UR4, URZ, 0x1, UR5 ;  /* 0x000000013f047899 */ /* 0x000fc60008011605 */
[----:B------:R-:W-:Y:S01]  /*2600*/  UMOV UR5, 0x400 ;  /* 0x0000040000057882 */ /* 0x000fe20000000000 */
[----:B------:R-:W-:Y:S02]  /*2610*/  UIMAD UR6, UR4, -0x3, UR6 ;  /* 0xfffffffd040678a4 */ /* 0x000fe4000f8e0206 */
[----:B--2---:R-:W-:-:S04]  /*2620*/  ULEA UR5, UR7, UR5, 0x18 ;  /* 0x0000000507057291 */ /* 0x004fc8000f8ec03f */
[----:B------:R-:W-:-:S04]  /*2630*/  ULEA UR6, UR6, UR5, 0x3 ;  /* 0x0000000506067291 */ /* 0x000fc8000f8e183f */
[----:B------:R-:W-:-:S06]  /*2640*/  UIADD3 UR6, UR6, 0x18, URZ ;  /* 0x0000001806067890 */ /* 0x000fcc000fffe03f */
[----:B------:R-:W-:-:S05]  /*2650*/  IMAD.U32 R0, RZ, RZ, UR6 ;  /* 0x00000006ff007e24 */ /* 0x000fca000f8e00ff */
[----:B------:R-:W-:-:S04]  /*2660*/  PRMT R0, R23, 0x654, R0 ;  /* 0x0000065417007816 */ /* 0x000fc80000000000 */
[----:B------:R2:W-:Y:S03]  /*2670*/  SYNCS.ARRIVE.TRANS64.RED.A1T0 RZ, [R0+URZ], RZ ;  /* 0x000000ff00ff79a7 */ /* 0x0005e6000810043f */
.L_x_33:
[----:B------:R-:W-:Y:S05]  /*2680*/  BSYNC B0 ;  /* 0x0000000000007941 */ /* 0x000fea0003800000 */
.L_x_32:
[----:B------:R-:W-:Y:S05]  /*2690*/  @P1 BRA `(.L_x_30) ;  /* 0x0000000000041947 */ /* 0x000fea0003800000 */
[----:B------:R-:W-:Y:S01]  /*26a0*/  BPT.TRAP 0x1 ;  /* 0x000000040000795c */ /* 0x000fe20000300000 */
.L_x_30:
[----:B------:R-:W3:Y:S01]  /*26b0*/  LDC R6, c[0x0][0x288] ;  /* 0x0000a200ff067b82 */ /* 0x000ee20000000800 */
[--C-:B--2---:R-:W-:Y:S01]  /*26c0*/  SHF.R.U32.HI R0, RZ, 0x2, R18.reuse ;  /* 0x00000002ff007819 */ /* 0x104fe20000011612 */
[----:B------:R-:W-:Y:S01]  /*26d0*/  IMAD.SHL.U32 R9, R156, 0x40, RZ ;  /* 0x000000409c097824 */ /* 0x000fe200078e00ff */
[----:B01----:R-:W-:Y:S01]  /*26e0*/  SHF.R.U32.HI R5, RZ, 0x7, R18 ;  /* 0x00000007ff057819 */ /* 0x003fe20000011612 */
[----:B------:R-:W-:Y:S01]  /*26f0*/  UIADD3 UR39, UR40, UR39, URZ ;  /* 0x0000002728277290 */ /* 0x000fe2000fffe03f */
[----:B------:R-:W-:Y:S01]  /*2700*/  LOP3.LUT R3, R0, 0x7, RZ, 0xc0, !PT ;  /* 0x0000000700037812 */ /* 0x000fe200078ec0ff */
[----:B------:R-:W-:Y:S01]  /*2710*/  IMAD.SHL.U32 R13, R157, 0x200, RZ ;  /* 0x000002009d0d7824 */ /* 0x000fe200078e00ff */
[----:B------:R-:W-:Y:S01]  /*2720*/  LOP3.LUT R0, R5, 0x1, RZ, 0xc0, !PT ;  /* 0x0000000105007812 */ /* 0x000fe200078ec0ff */
[----:B------:R-:W-:Y:S01]  /*2730*/  UISETP.GT.U32.AND UP0, UPT, UR39, 0x2, UPT ;  /* 0x000000022700788c */ /* 0x000fe2000bf04070 */
[----:B------:R-:W-:Y:S01]  /*2740*/  LOP3.LUT R4, R18, 0x60, RZ, 0xc0, !PT ;  /* 0x0000006012047812 */ /* 0x000fe200078ec0ff */
[----:B------:R-:W-:Y:S01]  /*2750*/  ULDC UR7, c[0x0][0x284] ;  /* 0x0000a10000077ab9 */ /* 0x000fe20000000800 */
[----:B------:R-:W-:Y:S01]  /*2760*/  UISETP.GE.U32.AND UP1, UPT, UR40, 0x3, UPT ;  /* 0x000000032800788c */ /* 0x000fe2000bf26070 */
[----:B------:R-:W-:Y:S01]  /*2770*/  IMAD.SHL.U32 R10, R0, 0x40, RZ ;  /* 0x00000040000a7824 */ /* 0x000fe200078e00ff */
[----:B------:R-:W-:Y:S01]  /*2780*/  SHF.R.U32.HI R8, RZ, 0x1, R4 ;  /* 0x00000001ff087819 */ /* 0x000fe20000011604 */
[----:B------:R-:W-:Y:S01]  /*2790*/  UISETP.LT.U32.AND UP0, UPT, UR40, 0x3, UP0 ;  /* 0x000000032800788c */ /* 0x000fe20008701070 */
[----:B------:R-:W-:Y:S01]  /*27a0*/  LOP3.LUT R4, R18, 0x3, RZ, 0xc0, !PT ;  /* 0x0000000312047812 */ /* 0x000fe200078ec0ff */
[----:B------:R-:W-:Y:S01]  /*27b0*/  ULDC.64 UR8, c[0x0][0x5d0] ;  /* 0x0001740000087ab9 */ /* 0x000fe20000000a00 */
[--C-:B------:R-:W-:Y:S01]  /*27c0*/  IADD3 R5, RZ, -R8, -R3.reuse ;  /* 0x80000008ff057210 */ /* 0x100fe20007ffe803 */
[----:B------:R-:W-:Y:S01]  /*27d0*/  UIMAD.WIDE.U32 UR4, UR39, -0x55555555, URZ ;  /* 0xaaaaaaab270478a5 */ /* 0x000fe2000f8e003f */
[----:B------:R-:W-:Y:S01]  /*27e0*/  LOP3.LUT R3, R10, 0x40, R3, 0xe2, !PT ;  /* 0x000000400a037812 */ /* 0x000fe200078ee203 */
[----:B------:R-:W-:Y:S01]  /*27f0*/  IMAD.SHL.U32 R10, R18, 0x2, RZ ;  /* 0x00000002120a7824 */ /* 0x000fe200078e00ff */
[----:B------:R-:W-:Y:S01]  /*2800*/  SHF.R.S32.HI R159, RZ, 0x1f, R153 ;  /* 0x0000001fff9f7819 */ /* 0x000fe20000011499 */
[----:B------:R-:W-:Y:S01]  /*2810*/  USEL UR6, URZ, 0x1, !UP0 ;  /* 0x000000013f067887 */ /* 0x000fe2000c000000 */
[----:B------:R-:W-:Y:S01]  /*2820*/  IMAD R0, R0, -0x40, R5 ;  /* 0xffffffc000007824 */ /* 0x000fe200078e0205 */
[C---:B---3--:R-:W-:Y:S01]  /*2830*/  ISETP.GE.AND P0, PT, R9.reuse, R6, PT ;  /* 0x000000060900720c */ /* 0x048fe20003f06270 */
[----:B------:R-:W-:Y:S01]  /*2840*/  IMAD R14, R4, -0x2, R6 ;  /* 0xfffffffe040e7824 */ /* 0x000fe200078e0206 */
[----:B------:R-:W-:Y:S01]  /*2850*/  LOP3.LUT R10, R9, 0x6, R10, 0xf8, !PT ;  /* 0x00000006090a7812 */ /* 0x000fe200078ef80a */
[----:B------:R-:W-:Y:S01]  /*2860*/  IMAD R4, R159, UR8, RZ ;  /* 0x000000089f047c24 */ /* 0x000fe2000f8e02ff */
[----:B------:R-:W-:Y:S01]  /*2870*/  ISETP.GE.OR P0, PT, R13, UR7, P0 ;  /* 0x000000070d007c0c */ /* 0x000fe20008706670 */
[----:B------:R-:W-:Y:S01]  /*2880*/  IMAD.WIDE R6, R157, 0x200, RZ ;  /* 0x000002009d067825 */ /* 0x000fe200078e02ff */
[----:B------:R-:W-:Y:S01]  /*2890*/  SHF.R.S32.HI R11, RZ, 0x1f, R10 ;  /* 0x0000001fff0b7819 */ /* 0x000fe2000001140a */
[----:B------:R-:W-:-:S02]  /*28a0*/  USHF.R.U32.HI UR4, URZ, 0x1, UR5 ;  /* 0x000000013f047899 */ /* 0x000fc40008011605 */
[----:B------:R-:W-:Y:S01]  /*28b0*/  ULOP3.LUT UR38, UR38, UR6, URZ, 0x3c, !UPT ;  /* 0x0000000626267292 */ /* 0x000fe2000f8e3c3f */
[C---:B------:R-:W-:Y:S01]  /*28c0*/  IMAD R15, R153.reuse, UR9, R4 ;  /* 0x00000009990f7c24 */ /* 0x040fe2000f8e0204 */
[----:B------:R-:W-:Y:S01]  /*28d0*/  LOP3.LUT R171, R6, R3, R8, 0xfe, !PT ;  /* 0x0000000306ab7212 */ /* 0x000fe200078efe08 */
[----:B------:R-:W-:Y:S01]  /*28e0*/  IMAD.WIDE.U32 R4, R153, UR8, R10 ;  /* 0x0000000899047c25 */ /* 0x000fe2000f8e000a */
[----:B------:R-:W-:Y:S01]  /*28f0*/  UIMAD UR39, UR4, -0x3, UR39 ;  /* 0xfffffffd042778a4 */ /* 0x000fe2000f8e0227 */
[----:B------:R-:W-:Y:S01]  /*2900*/  IADD3 R3, -R13, UR7, R0 ;  /* 0x000000070d037c10 */ /* 0x000fe2000fffe100 */
[----:B------:R-:W-:Y:S01]  /*2910*/  @UP1 ULOP3.LUT UR38, UR38, 0x1, UR4, 0x78, !UPT ;  /* 0x0000000126261892 */ /* 0x000fe2000f8e7804 */
[----:B------:R-:W-:Y:S02]  /*2920*/  IMAD.IADD R5, R5, 0x1, R15 ;  /* 0x0000000105057824 */ /* 0x000fe400078e020f */
[----:B------:R-:W-:Y:S02]  /*2930*/  IMAD.IADD R14, R14, 0x1, -R9 ;  /* 0x000000010e0e7824 */ /* 0x000fe400078e0a09 */
[----:B------:R-:W-:Y:S01]  /*2940*/  IMAD.MOV.U32 R0, RZ, RZ, -0x1 ;  /* 0xffffffffff007424 */ /* 0x000fe200078e00ff */
[----:B------:R-:W-:Y:S06]  /*2950*/  @P0 BRA `(.L_x_34) ;  /* 0x000000a400840947 */ /* 0x000fec0003800000 */
[----:B------:R-:W0:Y:S01]  /*2960*/  LDC.64 R12, c[0x0][0x5c8] ;  /* 0x00017200ff0c7b82 */ /* 0x000e220000000a00 */
[----:B-----5:R-:W-:Y:S01]  /*2970*/  FSETP.NEU.AND P1, PT, R155, RZ, PT ;  /* 0x000000ff9b00720b */ /* 0x020fe20003f2d000 */
[----:B------:R-:W-:Y:S01]  /*2980*/  BSSY B0, `(.L_x_34) ;  /* 0x0000a5e000007945 */ /* 0x000fe20003800000 */
[----:B------:R-:W-:-:S04]  /*2990*/  ISETP.GT.AND P4, PT, R14, RZ, PT ;  /* 0x000000ff0e00720c */ /* 0x000fc80003f84270 */
[----:B------:R-:W-:Y:S01]  /*29a0*/  ISETP.GT.AND P0, PT, R3, RZ, P4 ;  /* 0x000000ff0300720c */ /* 0x000fe20002704270 */
[-C--:B0-----:R-:W-:Y:S02]  /*29b0*/  IMAD R8, R7, R12.reuse, RZ ;  /* 0x0000000c07087224 */ /* 0x081fe400078e02ff */
[----:B------:R-:W-:-:S04]  /*29c0*/  IMAD.WIDE.U32 R166, R171, R12, R4 ;  /* 0x0000000caba67225 */ /* 0x000fc800078e0004 */
[----:B------:R-:W-:-:S04]  /*29d0*/  IMAD R5, R171, R13, R8 ;  /* 0x0000000dab057224 */ /* 0x000fc800078e0208 */
[----:B------:R-:W-:Y:S01]  /*29e0*/  IMAD.IADD R173, R167, 0x1, R5 ;  /* 0x00000001a7ad7824 */ /* 0x000fe200078e0205 */
[----:B------:R-:W-:Y:S06]  /*29f0*/  @!P1 BRA `(.L_x_35) ;  /* 0x0000007000bc9947 */ /* 0x000fec0003800000 */
[----:B------:R-:W0:Y:S01]  /*2a00*/  LDC.64 R162, c[0x0][0x5b8] ;  /* 0x00016e00ffa27b82 */ /* 0x000e220000000a00 */
[----:B------:R-:W-:-:S07]  /*2a10*/  ULDC.64 UR4, c[0x0][0x5c0] ;  /* 0x0001700000047ab9 */ /* 0x000fce0000000a00 */
[----:B------:R-:W1:Y:S08]  /*2a20*/  LDC.64 R20, c[0x0][0x5b0] ;  /* 0x00016c00ff147b82 */ /* 0x000e700000000a00 */
[----:B------:R-:W2:Y:S01]  /*2a30*/  LDC.64 R160, c[0x0][0x5a8] ;  /* 0x00016a00ffa07b82 */ /* 0x000ea20000000a00 */
[-C--:B0-----:R-:W-:Y:S02]  /*2a40*/  IMAD R4, R159, R162.reuse, RZ ;  /* 0x000000a29f047224 */ /* 0x081fe400078e02ff */
[----:B------:R-:W-:-:S04]  /*2a50*/  IMAD.WIDE.U32 R168, R153, R162, R10 ;  /* 0x000000a299a87225 */ /* 0x000fc800078e000a */
[----:B------:R-:W-:Y:S02]  /*2a60*/  IMAD R159, R153, R163, R4 ;  /* 0x000000a3999f7224 */ /* 0x000fe400078e0204 */
[-C--:B-1----:R-:W-:Y:S02]  /*2a70*/  IMAD R6, R7, R20.reuse, RZ ;  /* 0x0000001407067224 */ /* 0x082fe400078e02ff */
[----:B------:R-:W-:Y:S02]  /*2a80*/  IMAD.IADD R9, R169, 0x1, R159 ;  /* 0x00000001a9097824 */ /* 0x000fe400078e029f */
[----:B------:R-:W-:Y:S02]  /*2a90*/  IMAD.MOV.U32 R8, RZ, RZ, R168 ;  /* 0x000000ffff087224 */ /* 0x000fe400078e00a8 */
[C---:B------:R-:W-:Y:S02]  /*2aa0*/  IMAD R163, R171.reuse, R21, R6 ;  /* 0x00000015aba37224 */ /* 0x040fe400078e0206 */
[----:B------:R-:W-:-:S04]  /*2ab0*/  IMAD.WIDE.U32 R4, R171, R20, R8 ;  /* 0x00000014ab047225 */ /* 0x000fc800078e0008 */
[----:B------:R-:W-:Y:S01]  /*2ac0*/  IMAD.IADD R5, R5, 0x1, R163 ;  /* 0x0000000105057824 */ /* 0x000fe200078e02a3 */
[----:B--2---:R-:W-:-:S04]  /*2ad0*/  LEA R6, P1, R4, R160, 0x1 ;  /* 0x000000a004067211 */ /* 0x004fc800078208ff */
[----:B------:R-:W-:-:S05]  /*2ae0*/  LEA.HI.X R7, R4, R161, R5, 0x1, P1 ;  /* 0x000000a104077211 */ /* 0x000fca00008f0c05 */
[----:B------:R-:W2:Y:S01]  /*2af0*/  @P0 LDG.E.LTC128B.U16 R15, desc[UR36][R6.64] ;  /* 0x00000024060f0981 */ /* 0x000ea2000c1e1520 */
[----:B------:R-:W-:Y:S01]  /*2b00*/  IMAD.WIDE.U32 R156, R171, R20, R10 ;  /* 0x00000014ab9c7225 */ /* 0x000fe200078e000a */
[----:B------:R-:W-:Y:S01]  /*2b10*/  ISETP.GT.AND P6, PT, R14, 0x1, PT ;  /* 0x000000010e00780c */ /* 0x000fe20003fc4270 */
[----:B------:R-:W-:Y:S01]  /*2b20*/  BSSY B1, `(.L_x_36) ;  /* 0x0000015000017945 */ /* 0x000fe20003800000 */
[----:B------:R-:W-:Y:S01]  /*2b30*/  LOP3.LUT R152, R152, 0xfffffffd, RZ, 0xc0, !PT ;  /* 0xfffffffd98987812 */ /* 0x000fe200078ec0ff */
[----:B------:R-:W-:Y:S02]  /*2b40*/  IMAD.IADD R157, R163, 0x1, R157 ;  /* 0x00000001a39d7824 */ /* 0x000fe400078e029d */
[----:B------:R-:W-:-:S03]  /*2b50*/  IMAD.WIDE.U32 R164, R153, R162, R156 ;  /* 0x000000a299a47225 */ /* 0x000fc600078e009c */
[----:B------:R-:W-:-:S05]  /*2b60*/  LEA R156, P2, R164, R160, 0x1 ;  /* 0x000000a0a49c7211 */ /* 0x000fca00078408ff */
[----:B------:R-:W-:Y:S01]  /*2b70*/  @P6 LOP3.LUT R152, R152, 0x2, RZ, 0xfc, !PT ;  /* 0x0000000298986812 */ /* 0x000fe200078efcff */
[----:B--2---:R-:W-:-:S04]  /*2b80*/  IMAD.U32 R4, R15, 0x10000, RZ ;  /* 0x000100000f047824 */ /* 0x004fc800078e00ff */
[----:B------:R-:W-:Y:S01]  /*2b90*/  FMUL R5, R4, R155 ;  /* 0x0000009b04057220 */ /* 0x000fe20000400000 */
[----:B------:R-:W-:-:S03]  /*2ba0*/  LEA R4, P1, R166, UR4, 0x1 ;  /* 0x00000004a6047c11 */ /* 0x000fc6000f8208ff */
[----:B------:R-:W-:Y:S01]  /*2bb0*/  FFMA R120, R120, R154, R5 ;  /* 0x0000009a78787223 */ /* 0x000fe20000000005 */
[----:B------:R-:W-:Y:S02]  /*2bc0*/  LEA.HI.X R5, R166, UR5, R173, 0x1, P1 ;  /* 0x00000005a6057c11 */ /* 0x000fe400088f0cad */
[----:B------:R-:W-:Y:S02]  /*2bd0*/  ISETP.GT.AND P1, PT, R3, RZ, P6 ;  /* 0x000000ff0300720c */ /* 0x000fe40003724270 */
[----:B------:R-:W-:Y:S01]  /*2be0*/  F2FP.BF16.F32.PACK_AB R157, RZ, R120 ;  /* 0x00000078ff9d723e */ /* 0x000fe200000010ff */
[----:B------:R-:W-:-:S03]  /*2bf0*/  IMAD.IADD R120, R159, 0x1, R165 ;  /* 0x000000019f787824 */ /* 0x000fc600078e02a5 */
[----:B------:R-:W-:Y:S02]  /*2c00*/  PRMT R165, R157, 0x7610, R165 ;  /* 0x000076109da57816 */ /* 0x000fe400000000a5 */
[----:B------:R-:W-:Y:S01]  /*2c10*/  LEA.HI.X R157, R164, R161, R120, 0x1, P2 ;  /* 0x000000a1a49d7211 */ /* 0x000fe200010f0c78 */
[C---:B------:R-:W-:Y:S02]  /*2c20*/  IMAD.SHL.U32 R164, R20.reuse, 0x8, RZ ;  /* 0x0000000814a47824 */ /* 0x040fe400078e00ff */
[----:B------:R0:W-:Y:S02]  /*2c30*/  @P0 STG.E.U16 desc[UR36][R4.64], R165 ;  /* 0x000000a504000986 */ /* 0x0001e4000c101524 */
[----:B0-----:R-:W-:Y:S01]  /*2c40*/  SHF.L.U64.HI R165, R20, 0x3, R21 ;  /* 0x0000000314a57819 */ /* 0x001fe20000010215 */
[----:B------:R-:W-:Y:S06]  /*2c50*/  @!P1 BRA `(.L_x_37) ;  /* 0x0000000000049947 */ /* 0x000fec0003800000 */
[----:B------:R0:W5:Y:S02]  /*2c60*/  LDG.E.LTC128B.U16 R15, desc[UR36][R156.64+0x2] ;  /* 0x000002249c0f7981 */ /* 0x000164000c1e1520 */
.L_x_37:
[----:B------:R-:W-:Y:S05]  /*2c70*/  BSYNC B1 ;  /* 0x0000000000017941 */ /* 0x000fea0003800000 */
.L_x_36:
[----:B-----5:R-:W-:Y:S01]  /*2c80*/  IMAD.U32 R8, R15, 0x10000, RZ ;  /* 0x000100000f087824 */ /* 0x020fe200078e00ff */
[----:B------:R-:W-:Y:S01]  /*2c90*/  ISETP.GT.AND P0, PT, R3, 0x8, P4 ;  /* 0x000000080300780c */ /* 0x000fe20002704270 */
[----:B------:R-:W-:-:S04]  /*2ca0*/  IMAD.WIDE.U32 R164, R171, R20, R164 ;  /* 0x00000014aba47225 */ /* 0x000fc800078e00a4 */
[----:B------:R-:W-:Y:S01]  /*2cb0*/  FMUL R8, R8, R155 ;  /* 0x0000009b08087220 */ /* 0x000fe20000400000 */
[----:B------:R-:W-:Y:S01]  /*2cc0*/  IMAD.IADD R163, R163, 0x1, R165 ;  /* 0x00000001a3a37824 */ /* 0x000fe200078e02a5 */
[----:B------:R-:W-:Y:S02]  /*2cd0*/  IADD3 R168, P2, R168, R164, RZ ;  /* 0x000000a4a8a87210 */ /* 0x000fe40007f5e0ff */
[----:B------:R-:W-:-:S03]  /*2ce0*/  FFMA R121, R121, R154, R8 ;  /* 0x0000009a79797223 */ /* 0x000fc60000000008 */
[----:B------:R-:W-:Y:S02]  /*2cf0*/  IMAD.X R9, R163, 0x1, R9, P2 ;  /* 0x00000001a3097824 */ /* 0x000fe400010e0609 */
[----:B------:R-:W-:Y:S02]  /*2d00*/  F2FP.BF16.F32.PACK_AB R121, RZ, R121 ;  /* 0x00000079ff79723e */ /* 0x000fe400000010ff */
[C---:B------:R-:W-:Y:S02]  /*2d10*/  LEA R8, P2, R168.reuse, R160, 0x1 ;  /* 0x000000a0a8087211 */ /* 0x040fe400078408ff */
[----:B------:R-:W-:Y:S02]  /*2d20*/  PRMT R165, R121, 0x7610, R165 ;  /* 0x0000761079a57816 */ /* 0x000fe400000000a5 */
[----:B------:R-:W-:Y:S02]  /*2d30*/  PRMT R121, R15, 0x7610, R121 ;  /* 0x000076100f797816 */ /* 0x000fe40000000079 */
[----:B------:R-:W-:Y:S01]  /*2d40*/  LEA.HI.X R9, R168, R161, R9, 0x1, P2 ;  /* 0x000000a1a8097211 */ /* 0x000fe200010f0c09 */
[----:B------:R1:W-:Y:S04]  /*2d50*/  @P1 STG.E.U16 desc[UR36][R4.64+0x2], R165 ;  /* 0x000002a504001986 */ /* 0x0003e8000c101524 */
[----:B------:R-:W2:Y:S01]  /*2d60*/  @P0 LDG.E.LTC128B.U16 R121, desc[UR36][R8.64] ;  /* 0x0000002408790981 */ /* 0x000ea2000c1e1520 */
[----:B------:R-:W-:Y:S01]  /*2d70*/  IADD3 R10, P1, R10, R164, RZ ;  /* 0x000000a40a0a7210 */ /* 0x000fe20007f3e0ff */
[----:B------:R-:W-:Y:S01]  /*2d80*/  BSSY B1, `(.L_x_38) ;  /* 0x0000011000017945 */ /* 0x000fe20003800000 */
[----:B------:R-:W-:-:S03]  /*2d90*/  ISETP.GT.AND P2, PT, R3, 0x8, P6 ;  /* 0x000000080300780c */ /* 0x000fc60003744270 */
[----:B------:R-:W-:Y:S02]  /*2da0*/  IMAD.X R11, R11, 0x1, R163, P1 ;  /* 0x000000010b0b7824 */ /* 0x000fe400008e06a3 */
[----:B------:R-:W-:Y:S01]  /*2db0*/  IMAD.WIDE.U32 R162, R153, R162, R10 ;  /* 0x000000a299a27225 */ /* 0x000fe200078e000a */
[C---:B------:R-:W-:Y:S02]  /*2dc0*/  SHF.L.U64.HI R11, R12.reuse, 0x4, R13 ;  /* 0x000000040c0b7819 */ /* 0x040fe4000001020d */
[----:B------:R-:W-:Y:S02]  /*2dd0*/  LEA R10, P1, R12, R4, 0x4 ;  /* 0x000000040c0a7211 */ /* 0x000fe400078220ff */
[----:B------:R-:W-:-:S03]  /*2de0*/  LEA R160, P3, R162, R160, 0x1 ;  /* 0x000000a0a2a07211 */ /* 0x000fc600078608ff */
[----:B------:R-:W-:Y:S02]  /*2df0*/  IMAD.X R11, R11, 0x1, R5, P1 ;  /* 0x000000010b0b7824 */ /* 0x000fe400008e0605 */
[----:B--2---:R-:W-:-:S04]  /*2e00*/  IMAD.U32 R120, R121, 0x10000, RZ ;  /* 0x0001000079787824 */ /* 0x004fc800078e00ff */
[----:B------:R-:W-:Y:S01]  /*2e10*/  FMUL R15, R120, R155 ;  /* 0x0000009b780f7220 */ /* 0x000fe20000400000 */
[----:B------:R-:W-:-:S03]  /*2e20*/  IMAD.IADD R120, R159, 0x1, R163 ;  /* 0x000000019f787824 */ /* 0x000fc600078e02a3 */
[----:B------:R-:W-:Y:S02]  /*2e30*/  FFMA R15, R122, R154, R15 ;  /* 0x0000009a7a0f7223 */ /* 0x000fe4000000000f */
[----:B------:R-:W-:-:S03]  /*2e40*/  LEA.HI.X R161, R162, R161, R120, 0x1, P3 ;  /* 0x000000a1a2a17211 */ /* 0x000fc600018f0c78 */
[----:B------:R-:W-:-:S05]  /*2e50*/  F2FP.BF16.F32.PACK_AB R15, RZ, R15 ;  /* 0x0000000fff0f723e */ /* 0x000fca00000010ff */
[----:B------:R1:W-:Y:S01]  /*2e60*/  @P0 STG.E.U16 desc[UR36][R10.64], R15 ;  /* 0x0000000f0a000986 */ /* 0x0003e2000c101524 */
[----:B------:R-:W-:Y:S05]  /*2e70*/  @!P2 BRA `(.L_x_39) ;  /* 0x000000000004a947 */ /* 0x000fea0003800000 */
[----:B------:R2:W5:Y:S02]  /*2e80*/  LDG.E.LTC128B.U16 R121, desc[UR36][R160.64+0x2] ;  /* 0x00000224a0797981 */ /* 0x000564000c1e1520 */
.L_x_39:
[----:B------:R-:W-:Y:S05]  /*2e90*/  BSYNC B1 ;  /* 0x0000000000017941 */ /* 0x000fea0003800000 */
.L_x_38:
[----:B-----5:R-:W-:Y:S01]  /*2ea0*/  IMAD.U32 R120, R121, 0x10000, RZ ;  /* 0x0001000079787824 */ /* 0x020fe200078e00ff */
[----:B------:R-:W-:Y:S01]  /*2eb0*/  ISETP.GT.AND P3, PT, R14, 0x8, PT ;  /* 0x000000080e00780c */ /* 0x000fe20003f64270 */
[----:B------:R-:W-:Y:S01]  /*2ec0*/  BSSY B1, `(.L_x_40) ;  /* 0x000000a000017945 */ /* 0x000fe20003800000 */
[----:B------:R-:W-:Y:S01]  /*2ed0*/  LOP3.LUT R152, R152, 0xfffffffb, RZ, 0xc0, !PT ;  /* 0xfffffffb98987812 */ /* 0x000fe200078ec0ff */
[----:B------:R-:W-:Y:S01]  /*2ee0*/  FMUL R120, R120, R155 ;  /* 0x0000009b78787220 */ /* 0x000fe20000400000 */
[----:B------:R-:W-:-:S03]  /*2ef0*/  ISETP.GT.AND P1, PT, R3, RZ, P3 ;  /* 0x000000ff0300720c */ /* 0x000fc60001f24270 */
[----:B------:R-:W-:-:S05]  /*2f00*/  FFMA R120, R123, R154, R120 ;  /* 0x0000009a7b787223 */ /* 0x000fca0000000078 */
[----:B------:R-:W-:Y:S02]  /*2f10*/  F2FP.BF16.F32.PACK_AB R120, RZ, R120 ;  /* 0x00000078ff78723e */ /* 0x000fe400000010ff */
[----:B------:R-:W-:-:S03]  /*2f20*/  @P3 LOP3.LUT R152, R152, 0x4, RZ, 0xfc, !PT ;  /* 0x0000000498983812 */ /* 0x000fc600078efcff */
[----:B------:R3:W-:Y:S01]  /*2f30*/  @P2 STG.E.U16 desc[UR36][R10.64+0x2], R120 ;  /* 0x000002780a002986 */ /* 0x0007e2000c101524 */
[----:B------:R-:W-:Y:S05]  /*2f40*/  @!P1 BRA `(.L_x_41) ;  /* 0x0000000000049947 */ /* 0x000fea0003800000 */
[----:B------:R4:W5:Y:S02]  /*2f50*/  LDG.E.LTC128B.U16 R121, desc[UR36][R156.64+0x10] ;  /* 0x000010249c797981 */ /* 0x000964000c1e1520 */
.L_x_41:
[----:B------:R-:W-:Y:S05]  /*2f60*/  BSYNC B1 ;  /* 0x0000000000017941 */ /* 0x000fea0003800000 */
.L_x_40:
[----:B---3-5:R-:W-:Y:S01]  /*2f70*/  IMAD.U32 R120, R121, 0x10000, RZ ;  /* 0x0001000079787824 */ /* 0x028fe200078e00ff */
[----:B------:R-:W-:Y:S01]  /*2f80*/  ISETP.GT.AND P2, PT, R14, 0x9, PT ;  /* 0x000000090e00780c */ /* 0x000fe20003f44270 */
[----:B------:R-:W-:Y:S01]  /*2f90*/  BSSY B1, `(.L_x_42) ;  /* 0x000000a000017945 */ /* 0x000fe20003800000 */
[----:B------:R-:W-:Y:S01]  /*2fa0*/  LOP3.LUT R152, R152, 0xfffffff7, RZ, 0xc0, !PT ;  /* 0xfffffff798987812 */ /* 0x000fe200078ec0ff */
[----:B-1----:R-:W-:Y:S01]  /*2fb0*/  FMUL R15, R120, R155 ;  /* 0x0000009b780f7220 */ /* 0x002fe20000400000 */
[----:B------:R-:W-:-:S03]  /*2fc0*/  ISETP.GT.AND P0, PT, R3, RZ, P2 ;  /* 0x000000ff0300720c */ /* 0x000fc60001704270 */
[----:B------:R-:W-:-:S05]  /*2fd0*/  FFMA R15, R124, R154, R15 ;  /* 0x0000009a7c0f7223 */ /* 0x000fca000000000f */
[----:B------:R-:W-:Y:S02]  /*2fe0*/  F2FP.BF16.F32.PACK_AB R15, RZ, R15 ;  /* 0x0000000fff0f723e */ /* 0x000fe400000010ff */
[----:B------:R-:W-:-:S03]  /*2ff0*/  @P2 LOP3.LUT R152, R152, 0x8, RZ, 0xfc, !PT ;  /* 0x0000000898982812 */ /* 0x000fc600078efcff */
[----:B------:R1:W-:Y:S01]  /*3000*/  @P1 STG.E.U16 desc[UR36][R4.64+0x10], R15 ;  /* 0x0000100f04001986 */ /* 0x0003e2000c101524 */
[----:B------:R-:W-:Y:S05]  /*3010*/  @!P0 BRA `(.L_x_43) ;  /* 0x0000000000048947 */ /* 0x000fea0003800000 */
[----:B------:R3:W5:Y:S02]  /*3020*/  LDG.E.LTC128B.U16 R121, desc[UR36][R156.64+0x12] ;  /* 0x000012249c797981 */ /* 0x000764000c1e1520 */
.L_x_43:
[----:B------:R-:W-:Y:S05]  /*3030*/  BSYNC B1 ;  /* 0x0000000000017941 */ /* 0x000fea0003800000 */
.L_x_42:
[----:B-----5:R-:W-:Y:S01]  /*3040*/  IMAD.U32 R120, R121, 0x10000, RZ ;  /* 0x0001000079787824 */ /* 0x020fe200078e00ff */
[----:B------:R-:W-:Y:S01]  /*3050*/  ISETP.GT.AND P1, PT, R3, 0x8, P3 ;  /* 0x000000080300780c */ /* 0x000fe20001f24270 */
[----:B------:R-:W-:Y:S02]  /*3060*/  BSSY B1, `(.L_x_44) ;  /* 0x0000007000017945 */ /* 0x000fe40003800000 */
[----:B------:R-:W-:-:S04]  /*3070*/  FMUL R120, R120, R155 ;  /* 0x0000009b78787220 */ /* 0x000fc80000400000 */
[----:B------:R-:W-:-:S05]  /*3080*/  FFMA R120, R125, R154, R120 ;  /* 0x0000009a7d787223 */ /* 0x000fca0000000078 */
[----:B------:R-:W-:-:S05]  /*3090*/  F2FP.BF16.F32.PACK_AB R120, RZ, R120 ;  /* 0x00000078ff78723e */ /* 0x000fca00000010ff */
[----:B------:R0:W-:Y:S01]  /*30a0*/  @P0 STG.E.U16 desc[UR36][R4.64+0x12], R120 ;  /* 0x0000127804000986 */ /* 0x0001e2000c101524 */
[----:B------:R-:W-:Y:S05]  /*30b0*/  @!P1 BRA `(.L_x_45) ;  /* 0x0000000000049947 */ /* 0x000fea0003800000 */
[----:B------:R0:W5:Y:S02]  /*30c0*/  LDG.E.LTC128B.U16 R121, desc[UR36][R160.64+0x10] ;  /* 0x00001024a0797981 */ /* 0x000164000c1e1520 */
.L_x_45:
[----:B------:R-:W-:Y:S05]  /*30d0*/  BSYNC B1 ;  /* 0x0000000000017941 */ /* 0x000fea0003800000 */
.L_x_44:
[----:B0----5:R-:W-:Y:S01]  /*30e0*/  IMAD.U32 R120, R121, 0x10000, RZ ;  /* 0x0001000079787824 */ /* 0x021fe200078e00ff */
[----:B------:R-:W-:Y:S01]  /*30f0*/  ISETP.GT.AND P0, PT, R3, 0x8, P2 ;  /* 0x000000080300780c */ /* 0x000fe20001704270 */
[----:B------:R-:W-:Y:S02]  /*3100*/  BSSY B1, `(.L_x_46) ;  /* 0x0000007000017945 */ /* 0x000fe40003800000 */
[----:B-1----:R-:W-:-:S04]  /*3110*/  FMUL R15, R120, R155 ;  /* 0x0000009b780f7220 */ /* 0x002fc80000400000 */
[----:B------:R-:W-:-:S05]  /*3120*/  FFMA R15, R126, R154, R15 ;  /* 0x0000009a7e0f7223 */ /* 0x000fca000000000f */
[----:B------:R-:W-:-:S05]  /*3130*/  F2FP.BF16.F32.PACK_AB R15, RZ, R15 ;  /* 0x0000000fff0f723e */ /* 0x000fca00000010ff */
[----:B------:R0:W-:Y:S01]  /*3140*/  @P1 STG.E.U16 desc[UR36][R10.64+0x10], R15 ;  /* 0x0000100f0a001986 */ /* 0x0001e2000c101524 */
[----:B------:R-:W-:Y:S05]  /*3150*/  @!P0 BRA `(.L_x_47) ;  /* 0x0000000000048947 */ /* 0x000fea0003800000 */
[----:B------:R1:W5:Y:S02]  /*3160*/  LDG.E.LTC128B.U16 R121, desc[UR36][R160.64+0x12] ;  /* 0x00001224a0797981 */ /* 0x000364000c1e1520 */
.L_x_47:
[----:B------:R-:W-:Y:S05]  /*3170*/  BSYNC B1 ;  /* 0x0000000000017941 */ /* 0x000fea0003800000 */
.L_x_46:
[C---:B-----5:R-:W-:Y:S01]  /*3180*/  IMAD.U32 R120, R121.reuse, 0x10000, RZ ;  /* 0x0001000079787824 */ /* 0x060fe200078e00ff */
[----:B------:R-:W-:Y:S01]  /*3190*/  ISETP.GT.AND P2, PT, R14, 0x10, PT ;  /* 0x000000100e00780c */ /* 0x000fe20003f44270 */
[----:B------:R-:W-:Y:S01]  /*31a0*/  BSSY B1, `(.L_x_48) ;  /* 0x000000b000017945 */ /* 0x000fe20003800000 */
[----:B------:R-:W-:Y:S01]  /*31b0*/  LOP3.LUT R152, R152, 0xffffffef, RZ, 0xc0, !PT ;  /* 0xffffffef98987812 */ /* 0x000fe200078ec0ff */
[----:B------:R-:W-:Y:S01]  /*31c0*/  FMUL R120, R120, R155 ;  /* 0x0000009b78787220 */ /* 0x000fe20000400000 */
[----:B0-----:R-:W-:-:S03]  /*31d0*/  PRMT R15, R121, 0x7610, R15 ;  /* 0x00007610790f7816 */ /* 0x001fc6000000000f */
[----:B------:R-:W-:-:S05]  /*31e0*/  FFMA R120, R127, R154, R120 ;  /* 0x0000009a7f787223 */ /* 0x000fca0000000078 */
[----:B------:R-:W-:Y:S02]  /*31f0*/  F2FP.BF16.F32.PACK_AB R120, RZ, R120 ;  /* 0x00000078ff78723e */ /* 0x000fe400000010ff */
[----:B------:R-:W-:-:S03]  /*3200*/  @P2 LOP3.LUT R152, R152, 0x10, RZ, 0xfc, !PT ;  /* 0x0000001098982812 */ /* 0x000fc600078efcff */
[----:B------:R0:W-:Y:S01]  /*3210*/  @P0 STG.E.U16 desc[UR36][R10.64+0x12], R120 ;  /* 0x000012780a000986 */ /* 0x0001e2000c101524 */
[----:B------:R-:W-:-:S13]  /*3220*/  ISETP.GT.AND P0, PT, R3, RZ, P2 ;  /* 0x000000ff0300720c */ /* 0x000fda0001704270 */
[----:B0-----:R-:W-:Y:S05]  /*3230*/  @!P0 BRA `(.L_x_49) ;  /* 0x0000000000048947 */ /* 0x001fea0003800000 */
[----:B------:R0:W5:Y:S02]  /*3240*/  LDG.E.LTC128B.U16 R15, desc[UR36][R156.64+0x20] ;  /* 0x000020249c0f7981 */ /* 0x000164000c1e1520 */
.L_x_49:
[----:B------:R-:W-:Y:S05]  /*3250*/  BSYNC B1 ;  /* 0x0000000000017941 */ /* 0x000fea0003800000 */
.L_x_48:
[----:B-----5:R-:W-:Y:S01]  /*3260*/  IMAD.U32 R120, R15, 0x10000, RZ ;  /* 0x000100000f787824 */ /* 0x020fe200078e00ff */
[C---:B------:R-:W-:Y:S01]  /*3270*/  SHF.L.U64.HI R125, R12.reuse, 0x8, R13 ;  /* 0x000000080c7d7819 */ /* 0x040fe2000001020d */
[----:B------:R-:W-:Y:S01]  /*3280*/  IMAD.SHL.U32 R123, R12, 0x100, RZ ;  /* 0x000001000c7b7824 */ /* 0x000fe200078e00ff */
[----:B------:R-:W-:Y:S01]  /*3290*/  ISETP.GT.AND P1, PT, R14, 0x11, PT ;  /* 0x000000110e00780c */ /* 0x000fe20003f24270 */
[----:B------:R-:W-:Y:S01]  /*32a0*/  FMUL R121, R120, R155 ;  /* 0x0000009b78797220 */ /* 0x000fe20000400000 */
[----:B------:R-:W-:Y:S01]  /*32b0*/  LOP3.LUT R152, R152, 0xffffffdf, RZ, 0xc0, !PT ;  /* 0xffffffdf98987812 */ /* 0x000fe200078ec0ff */
[----:B------:R-:W-:Y:S02]  /*32c0*/  BSSY B1, `(.L_x_50) ;  /* 0x000000e000017945 */ /* 0x000fe40003800000 */
[----:B------:R-:W-:-:S05]  /*32d0*/  FFMA R121, R128, R154, R121 ;  /* 0x0000009a80797223 */ /* 0x000fca0000000079 */
[----:B------:R-:W-:-:S03]  /*32e0*/  F2FP.BF16.F32.PACK_AB R121, RZ, R121 ;  /* 0x00000079ff79723e */ /* 0x000fc600000010ff */
[----:B------:R-:W-:Y:S02]  /*32f0*/  @P1 LOP3.LUT R152, R152, 0x20, RZ, 0xfc, !PT ;  /* 0x0000002098981812 */ /* 0x000fe400078efcff */
[----:B------:R-:W-:Y:S02]  /*3300*/  PRMT R120, R121, 0x7610, R120 ;  /* 0x0000761079787816 */ /* 0x000fe40000000078 */
[----:B------:R-:W-:-:S03]  /*3310*/  LOP3.LUT R121, R123, 0x2, RZ, 0xfc, !PT ;  /* 0x000000027b797812 */ /* 0x000fc600078efcff */
[----:B------:R0:W-:Y:S01]  /*3320*/  @P0 STG.E.U16 desc[UR36][R4.64+0x20], R120 ;  /* 0x0000207804000986 */ /* 0x0001e2000c101524 */
[----:B------:R-:W-:-:S05]  /*3330*/  IADD3 R162, P0, R121, R4, RZ ;  /* 0x0000000479a27210 */ /* 0x000fca0007f1e0ff */
[----:B------:R-:W-:Y:S01]  /*3340*/  IMAD.X R163, R125, 0x1, R5, P0 ;  /* 0x000000017da37824 */ /* 0x000fe200000e0605 */
[----:B------:R-:W-:-:S05]  /*3350*/  IADD3 R12, P0, R123, R4, RZ ;  /* 0x000000047b0c7210 */ /* 0x000fca0007f1e0ff */
[----:B------:R-:W-:Y:S01]  /*3360*/  IMAD.X R13, R125, 0x1, R5, P0 ;  /* 0x000000017d0d7824 */ /* 0x000fe200000e0605 */
[----:B------:R-:W-:-:S13]  /*3370*/  ISETP.GT.AND P0, PT, R3, RZ, P1 ;  /* 0x000000ff0300720c */ /* 0x000fda0000f04270 */
[----:B0-----:R-:W-:Y:S05]  /*3380*/  @!P0 BRA `(.L_x_51) ;  /* 0x0000000000048947 */ /* 0x001fea0003800000 */
[----:B------:R0:W5:Y:S02]  /*3390*/  LDG.E.LTC128B.U16 R15, desc[UR36][R156.64+0x22] ;  /* 0x000022249c0f7981 */ /* 0x000164000c1e1520 */
.L_x_51:
[----:B------:R-:W-:Y:S05]  /*33a0*/  BSYNC B1 ;  /* 0x0000000000017941 */ /* 0x000fea0003800000 */
.L_x_50:
[----:B-----5:R-:W-:Y:S01]  /*33b0*/  IMAD.U32 R120, R15, 0x10000, RZ ;  /* 0x000100000f787824 */ /* 0x020fe200078e00ff */
[----:B------:R-:W-:Y:S03]  /*33c0*/  BSSY B1, `(.L_x_52) ;  /* 0x0000008000017945 */ /* 0x000fe60003800000 */
[----:B------:R-:W-:-:S04]  /*33d0*/  FMUL R120, R120, R155 ;  /* 0x0000009b78787220 */ /* 0x000fc80000400000 */
[----:B------:R-:W-:-:S05]  /*33e0*/  FFMA R120, R129, R154, R120 ;  /* 0x0000009a81787223 */ /* 0x000fca0000000078 */
[----:B------:R-:W-:-:S05]  /*33f0*/  F2FP.BF16.F32.PACK_AB R120, RZ, R120 ;  /* 0x00000078ff78723e */ /* 0x000fca00000010ff */
[----:B------:R0:W-:Y:S01]  /*3400*/  @P0 STG.E.U16 desc[UR36][R4.64+0x22], R120 ;  /* 0x0000227804000986 */ /* 0x0001e2000c101524 */
[----:B------:R-:W-:-:S13]  /*3410*/  ISETP.GT.AND P0, PT, R3, 0x8, P2 ;  /* 0x000000080300780c */ /* 0x000fda0001704270 */
[----:B0-----:R-:W-:Y:S05]  /*3420*/  @!P0 BRA `(.L_x_53) ;  /* 0x0000000000048947 */ /* 0x001fea0003800000 */
[----:B------:R0:W5:Y:S02]  /*3430*/  LDG.E.LTC128B.U16 R15, desc[UR36][R160.64+0x20] ;  /* 0x00002024a00f7981 */ /* 0x000164000c1e1520 */
.L_x_53:
[----:B------:R-:W-:Y:S05]  /*3440*/  BSYNC B1 ;  /* 0x0000000000017941 */ /* 0x000fea0003800000 */
.L_x_52:
        /* <DEDUP_REMOVED lines=9> */
.L_x_55:
[----:B------:R-:W-:Y:S05]  /*34e0*/  BSYNC B1 ;  /* 0x0000000000017941 */ /* 0x000fea0003800000 */
.L_x_54:
[----:B-----5:R-:W-:Y:S01]  /*34f0*/  IMAD.U32 R120, R15, 0x10000, RZ ;  /* 0x000100000f787824 */ /* 0x020fe200078e00ff */
[----:B------:R-:W-:Y:S01]  /*3500*/  ISETP.GT.AND P2, PT, R14, 0x18, PT ;  /* 0x000000180e00780c */ /* 0x000fe20003f44270 */
[----:B------:R-:W-:Y:S01]  /*3510*/  BSSY B1, `(.L_x_56) ;  /* 0x000000a000017945 */ /* 0x000fe20003800000 */
[----:B------:R-:W-:Y:S01]  /*3520*/  LOP3.LUT R152, R152, 0xffffffbf, RZ, 0xc0, !PT ;  /* 0xffffffbf98987812 */ /* 0x000fe200078ec0ff */
[----:B------:R-:W-:-:S04]  /*3530*/  FMUL R120, R120, R155 ;  /* 0x0000009b78787220 */ /* 0x000fc80000400000 */
[----:B------:R-:W-:-:S05]  /*3540*/  FFMA R120, R131, R154, R120 ;  /* 0x0000009a83787223 */ /* 0x000fca0000000078 */
[----:B------:R-:W-:Y:S02]  /*3550*/  F2FP.BF16.F32.PACK_AB R120, RZ, R120 ;  /* 0x00000078ff78723e */ /* 0x000fe400000010ff */
[----:B------:R-:W-:-:S03]  /*3560*/  @P2 LOP3.LUT R152, R152, 0x40, RZ, 0xfc, !PT ;  /* 0x0000004098982812 */ /* 0x000fc600078efcff */
[----:B------:R0:W-:Y:S01]  /*3570*/  @P0 STG.E.U16 desc[UR36][R10.64+0x22], R120 ;  /* 0x000022780a000986 */ /* 0x0001e2000c101524 */
[----:B------:R-:W-:-:S13]  /*3580*/  ISETP.GT.AND P0, PT, R3, RZ, P2 ;  /* 0x000000ff0300720c */ /* 0x000fda0001704270 */
[----:B0-----:R-:W-:Y:S05]  /*3590*/  @!P0 BRA `(.L_x_57) ;  /* 0x0000000000048947 */ /* 0x001fea0003800000 */
[----:B------:R0:W5:Y:S02]  /*35a0*/  LDG.E.LTC128B.U16 R15, desc[UR36][R156.64+0x30] ;  /* 0x000030249c0f7981 */ /* 0x000164000c1e1520 */
.L_x_57:
[----:B------:R-:W-:Y:S05]  /*35b0*/  BSYNC B1 ;  /* 0x0000000000017941 */ /* 0x000fea0003800000 */
.L_x_56:
        /* <DEDUP_REMOVED lines=12> */
.L_x_59:
[----:B------:R-:W-:Y:S05]  /*3680*/  BSYNC B1 ;  /* 0x0000000000017941 */ /* 0x000fea0003800000 */
.L_x_58:
        /* <DEDUP_REMOVED lines=9> */
.L_x_61:
[----:B------:R-:W-:Y:S05]  /*3720*/  BSYNC B1 ;  /* 0x0000000000017941 */ /* 0x000fea0003800000 */
.L_x_60:
        /* <DEDUP_REMOVED lines=9> */
.L_x_63:
[----:B------:R-:W-:Y:S05]  /*37c0*/  BSYNC B1 ;  /* 0x0000000000017941 */ /* 0x000fea0003800000 */
.L_x_62:
        /* <DEDUP_REMOVED lines=12> */
.L_x_65:
[----:B------:R-:W-:Y:S05]  /*3890*/  BSYNC B1 ;  /* 0x0000000000017941 */ /* 0x000fea0003800000 */
.L_x_64:
        /* <DEDUP_REMOVED lines=12> */
.L_x_67:
[----:B------:R-:W-:Y:S05]  /*3960*/  BSYNC B1 ;  /* 0x0000000000017941 */ /* 0x000fea0003800000 */
.L_x_66:
        /* <DEDUP_REMOVED lines=9> */
.L_x_69:
[----:B------:R-:W-:Y:S05]  /*3a00*/  BSYNC B1 ;  /* 0x0000000000017941 */ /* 0x000fea0003800000 */
.L_x_68:
        /* <DEDUP_REMOVED lines=9> */
.L_x_71:
[----:B------:R-:W-:Y:S05]  /*3aa0*/  BSYNC B1 ;  /* 0x0000000000017941 */ /* 0x000fea0003800000 */
.L_x_70:
        /* <DEDUP_REMOVED lines=12> */
.L_x_73:
[----:B------:R-:W-:Y:S05]  /*3b70*/  BSYNC B1 ;  /* 0x0000000000017941 */ /* 0x000fea0003800000 */
.L_x_72:
        /* <DEDUP_REMOVED lines=12> */
.L_x_75:
[----:B------:R-:W-:Y:S05]  /*3c40*/  BSYNC B1 ;  /* 0x0000000000017941 */ /* 0x000fea0003800000 */
.L_x_74:
        /* <DEDUP_REMOVED lines=9> */
.L_x_77:
[----:B------:R-:W-:Y:S05]  /*3ce0*/  BSYNC B1 ;  /* 0x0000000000017941 */ /* 0x000fea0003800000 */
.L_x_76:
        /* <DEDUP_REMOVED lines=9> */
.L_x_79:
[----:B------:R-:W-:Y:S05]  /*3d80*/  BSYNC B1 ;  /* 0x0000000000017941 */ /* 0x000fea0003800000 */
.L_x_78:
[----:B-----5:R-:W-:Y:S01]  /*3d90*/  IMAD.U32 R120, R15, 0x10000, RZ ;  /* 0x000100000f787824 */ /* 0x020fe200078e00ff */
[----:B------:R-:W-:Y:S01]  /*3da0*/  ISETP.GT.AND P3, PT, R14, 0x30, PT ;  /* 0x000000300e00780c */ /* 0x000fe20003f64270 */
[----:B------:R-:W-:Y:S02]  /*3db0*/  BSSY B1, `(.L_x_80) ;  /* 0x0000008000017945 */ /* 0x000fe40003800000 */
[----:B------:R-:W-:-:S04]  /*3dc0*/  FMUL R120, R120, R155 ;  /* 0x0000009b78787220 */ /* 0x000fc80000400000 */
[----:B------:R-:W-:-:S05]  /*3dd0*/  FFMA R120, R143, R154, R120 ;  /* 0x0000009a8f787223 */ /* 0x000fca0000000078 */
[----:B------:R-:W-:-:S05]  /*3de0*/  F2FP.BF16.F32.PACK_AB R120, RZ, R120 ;  /* 0x00000078ff78723e */ /* 0x000fca00000010ff */
[----:B------:R0:W-:Y:S01]  /*3df0*/  @P0 STG.E.U16 desc[UR36][R10.64+0x52], R120 ;  /* 0x000052780a000986 */ /* 0x0001e2000c101524 */
[----:B------:R-:W-:-:S13]  /*3e00*/  ISETP.GT.AND P0, PT, R3, RZ, P3 ;  /* 0x000000ff0300720c */ /* 0x000fda0001f04270 */
[----:B0-----:R-:W-:Y:S05]  /*3e10*/  @!P0 BRA `(.L_x_81) ;  /* 0x0000000000048947 */ /* 0x001fea0003800000 */
[----:B------:R0:W5:Y:S02]  /*3e20*/  LDG.E.LTC128B.U16 R15, desc[UR36][R156.64+0x60] ;  /* 0x000060249c0f7981 */ /* 0x000164000c1e1520 */
.L_x_81:
[----:B------:R-:W-:Y:S05]  /*3e30*/  BSYNC B1 ;  /* 0x0000000000017941 */ /* 0x000fea0003800000 */
.L_x_80:
        /* <DEDUP_REMOVED lines=10> */
.L_x_83:
[----:B------:R-:W-:Y:S05]  /*3ee0*/  BSYNC B1 ;  /* 0x0000000000017941 */ /* 0x000fea0003800000 */
.L_x_82:
        /* <DEDUP_REMOVED lines=9> */
.L_x_85:
[----:B------:R-:W-:Y:S05]  /*3f80*/  BSYNC B1 ;  /* 0x0000000000017941 */ /* 0x000fea0003800000 */
.L_x_84:
        /* <DEDUP_REMOVED lines=9> */
.L_x_87:
[----:B------:R-:W-:Y:S05]  /*4020*/  BSYNC B1 ;  /* 0x0000000000017941 */ /* 0x000fea0003800000 */
.L_x_86:
        /* <DEDUP_REMOVED lines=10> */
.L_x_89:
[----:B------:R-:W-:Y:S05]  /*40d0*/  BSYNC B1 ;  /* 0x0000000000017941 */ /* 0x000fea0003800000 */
.L_x_88:
[----:B-----5:R-:W-:Y:S01]  /*40e0*/  IMAD.U32 R120, R15, 0x10000, RZ ;  /* 0x000100000f787824 */ /* 0x020fe200078e00ff */
[----:B------:R-:W-:Y:S03]  /*40f0*/  BSSY B1, `(.L_x_90) ;  /* 0x0000009000017945 */ /* 0x000fe60003800000 */
[----:B------:R-:W-:-:S04]  /*4100*/  FMUL R127, R120, R155 ;  /* 0x0000009b787f7220 */ /* 0x000fc80000400000 */
[----:B------:R-:W-:-:S05]  /*4110*/  FFMA R127, R148, R154, R127 ;  /* 0x0000009a947f7223 */ /* 0x000fca000000007f */
[----:B------:R-:W-:-:S05]  /*4120*/  F2FP.BF16.F32.PACK_AB R127, RZ, R127 ;  /* 0x0000007fff7f723e */ /* 0x000fca00000010ff */
[----:B------:R0:W-:Y:S01]  /*4130*/  @P0 STG.E.U16 desc[UR36][R4.64+0x70], R127 ;  /* 0x0000707f04000986 */ /* 0x0001e2000c101524 */
[----:B------:R-:W-:-:S04]  /*4140*/  ISETP.GT.AND P0, PT, R14, 0x39, PT ;  /* 0x000000390e00780c */ /* 0x000fc80003f04270 */
[----:B------:R-:W-:-:S13]  /*4150*/  ISETP.GT.AND P5, PT, R3, RZ, P0 ;  /* 0x000000ff0300720c */ /* 0x000fda00007a4270 */
[----:B0-----:R-:W-:Y:S05]  /*4160*/  @!P5 BRA `(.L_x_91) ;  /* 0x000000000004d947 */ /* 0x001fea0003800000 */
[----:B------:R0:W5:Y:S02]  /*4170*/  LDG.E.LTC128B.U16 R15, desc[UR36][R156.64+0x72] ;  /* 0x000072249c0f7981 */ /* 0x000164000c1e1520 */
.L_x_91:
[----:B------:R-:W-:Y:S05]  /*4180*/  BSYNC B1 ;  /* 0x0000000000017941 */ /* 0x000fea0003800000 */
.L_x_90:
        /* <DEDUP_REMOVED lines=9> */
.L_x_93:
[----:B------:R-:W-:Y:S05]  /*4220*/  BSYNC B1 ;  /* 0x0000000000017941 */ /* 0x000fea0003800000 */
.L_x_92:
[C---:B-----5:R-:W-:Y:S01]  /*4230*/  IMAD.U32 R14, R15.reuse, 0x10000, RZ ;  /* 0x000100000f0e7824 */ /* 0x060fe200078e00ff */
[----:B------:R-:W-:Y:S01]  /*4240*/  BSSY B1, `(.L_x_94) ;  /* 0x0000009000017945 */ /* 0x000fe20003800000 */
[----:B------:R-:W-:Y:S02]  /*4250*/  PRMT R120, R15, 0x7610, R120 ;  /* 0x000076100f787816 */ /* 0x000fe40000000078 */
[----:B------:R-:W-:-:S04]  /*4260*/  FMUL R127, R14, R155 ;  /* 0x0000009b0e7f7220 */ /* 0x000fc80000400000 */
[----:B------:R-:W-:-:S05]  /*4270*/  FFMA R127, R150, R154, R127 ;  /* 0x0000009a967f7223 */ /* 0x000fca000000007f */
[----:B------:R-:W-:-:S05]  /*4280*/  F2FP.BF16.F32.PACK_AB R127, RZ, R127 ;  /* 0x0000007fff7f723e */ /* 0x000fca00000010ff */
[----:B------:R0:W-:Y:S01]  /*4290*/  @P5 STG.E.U16 desc[UR36][R10.64+0x70], R127 ;  /* 0x0000707f0a005986 */ /* 0x0001e2000c101524 */
[----:B------:R-:W-:-:S13]  /*42a0*/  ISETP.GT.AND P5, PT, R3, 0x8, P0 ;  /* 0x000000080300780c */ /* 0x000fda00007a4270 */
[----:B0-----:R-:W-:Y:S05]  /*42b0*/  @!P5 BRA `(.L_x_95) ;  /* 0x000000000004d947 */ /* 0x001fea0003800000 */
[----:B------:R0:W5:Y:S02]  /*42c0*/  LDG.E.LTC128B.U16 R120, desc[UR36][R160.64+0x72] ;  /* 0x00007224a0787981 */ /* 0x000164000c1e1520 */
.L_x_95:
[----:B------:R-:W-:Y:S05]  /*42d0*/  BSYNC B1 ;  /* 0x0000000000017941 */ /* 0x000fea0003800000 */
.L_x_94:
[----:B-----5:R-:W-:Y:S01]  /*42e0*/  IMAD.U32 R14, R120, 0x10000, RZ ;  /* 0x00010000780e7824 */ /* 0x020fe200078e00ff */
[----:B------:R-:W-:Y:S01]  /*42f0*/  LOP3.LUT R127, R123, 0x10, RZ, 0xfc, !PT ;  /* 0x000000107b7f7812 */ /* 0x000fe200078efcff */
[C---:B------:R-:W-:Y:S01]  /*4300*/  IMAD.SHL.U32 R129, R20.reuse, 0x100, RZ ;  /* 0x0000010014817824 */ /* 0x040fe200078e00ff */
[----:B------:R-:W-:Y:S01]  /*4310*/  SHF.L.U64.HI R135, R20, 0x8, R21 ;  /* 0x0000000814877819 */ /* 0x000fe20000010215 */
[----:B------:R-:W-:-:S04]  /*4320*/  FMUL R14, R14, R155 ;  /* 0x0000009b0e0e7220 */ /* 0x000fc80000400000 */
[----:B------:R-:W-:-:S05]  /*4330*/  FFMA R14, R151, R154, R14 ;  /* 0x0000009a970e7223 */ /* 0x000fca000000000e */
[----:B------:R-:W-:-:S04]  /*4340*/  F2FP.BF16.F32.PACK_AB R14, RZ, R14 ;  /* 0x0000000eff0e723e */ /* 0x000fc800000010ff */
[----:B------:R-:W-:-:S05]  /*4350*/  PRMT R15, R14, 0x7610, R15 ;  /* 0x000076100e0f7816 */ /* 0x000fca000000000f */
[----:B------:R1:W-:Y:S01]  /*4360*/  @P5 STG.E.U16 desc[UR36][R10.64+0x72], R15 ;  /* 0x0000720f0a005986 */ /* 0x0003e2000c101524 */
[----:B------:R-:W-:-:S05]  /*4370*/  IADD3 R144, P5, R127, R4, RZ ;  /* 0x000000047f907210 */ /* 0x000fca0007fbe0ff */
[----:B------:R-:W-:Y:S01]  /*4380*/  IMAD.X R145, R125, 0x1, R5, P5 ;  /* 0x000000017d917824 */ /* 0x000fe200028e0605 */
[----:B------:R-:W-:-:S05]  /*4390*/  IADD3 R14, P5, R129, R6, RZ ;  /* 0x00000006810e7210 */ /* 0x000fca0007fbe0ff */
[----:B-1----:R-:W-:Y:S01]  /*43a0*/  IMAD.X R15, R135, 0x1, R7, P5 ;  /* 0x00000001870f7824 */ /* 0x002fe200028e0607 */
[----:B------:R-:W-:-:S13]  /*43b0*/  ISETP.GT.AND P5, PT, R3, 0x80, P4 ;  /* 0x000000800300780c */ /* 0x000fda00027a4270 */
[----:B------:R-:W2:Y:S01]  /*43c0*/  @P5 LDG.E.LTC128B.U16 R120, desc[UR36][R14.64] ;  /* 0x000000240e785981 */ /* 0x000ea2000c1e1520 */
[----:B------:R-:W-:Y:S02]  /*43d0*/  LOP3.LUT R133, R123, 0x12, RZ, 0xfc, !PT ;  /* 0x000000127b857812 */ /* 0x000fe400078efcff */
[----:B------:R-:W-:Y:S01]  /*43e0*/  LOP3.LUT R131, R129, 0x2, RZ, 0xfc, !PT ;  /* 0x0000000281837812 */ /* 0x000fe200078efcff */
[----:B--2---:R-:W-:-:S04]  /*43f0*/  IMAD.U32 R20, R120, 0x10000, RZ ;  /* 0x0001000078147824 */ /* 0x004fc800078e00ff */
[----:B------:R-:W-:-:S04]  /*4400*/  FMUL R21, R20, R155 ;  /* 0x0000009b14157220 */ /* 0x000fc80000400000 */
[----:B------:R-:W-:-:S05]  /*4410*/  FFMA R21, R88, R154, R21 ;  /* 0x0000009a58157223 */ /* 0x000fca0000000015 */
[----:B------:R-:W-:-:S05]  /*4420*/  F2FP.BF16.F32.PACK_AB R21, RZ, R21 ;  /* 0x00000015ff15723e */ /* 0x000fca00000010ff */
[----:B------:R1:W-:Y:S01]  /*4430*/  @P5 STG.E.U16 desc[UR36][R12.64], R21 ;  /* 0x000000150c005986 */ /* 0x0003e2000c101524 */
[----:B------:R-:W-:-:S05]  /*4440*/  IADD3 R142, P5, R133, R4, RZ ;  /* 0x00000004858e7210 */ /* 0x000fca0007fbe0ff */
[----:B------:R-:W-:Y:S01]  /*4450*/  IMAD.X R143, R125, 0x1, R5, P5 ;  /* 0x000000017d8f7824 */ /* 0x000fe200028e0605 */
[----:B------:R-:W-:-:S05]  /*4460*/  IADD3 R136, P5, R131, R6, RZ ;  /* 0x0000000683887210 */ /* 0x000fca0007fbe0ff */
[----:B------:R-:W-:Y:S01]  /*4470*/  IMAD.X R137, R135, 0x1, R7, P5 ;  /* 0x0000000187897824 */ /* 0x000fe200028e0607 */
[----:B------:R-:W-:-:S13]  /*4480*/  ISETP.GT.AND P5, PT, R3, 0x80, P6 ;  /* 0x000000800300780c */ /* 0x000fda00037a4270 */
[----:B------:R-:W2:Y:S01]  /*4490*/  @P5 LDG.E.LTC128B.U16 R120, desc[UR36][R136.64] ;  /* 0x0000002488785981 */ /* 0x000ea2000c1e1520 */
[----:B------:R-:W-:Y:S01]  /*44a0*/  BSSY B1, `(.L_x_96) ;  /* 0x000000e000017945 */ /* 0x000fe20003800000 */
[----:B--2---:R-:W-:-:S04]  /*44b0*/  IMAD.U32 R20, R120, 0x10000, RZ ;  /* 0x0001000078147824 */ /* 0x004fc800078e00ff */
[----:B------:R-:W-:-:S04]  /*44c0*/  FMUL R20, R20, R155 ;  /* 0x0000009b14147220 */ /* 0x000fc80000400000 */
[----:B------:R-:W-:-:S05]  /*44d0*/  FFMA R20, R89, R154, R20 ;  /* 0x0000009a59147223 */ /* 0x000fca0000000014 */
[----:B------:R-:W-:-:S04]  /*44e0*/  F2FP.BF16.F32.PACK_AB R20, RZ, R20 ;  /* 0x00000014ff14723e */ /* 0x000fc800000010ff */
[----:B-1----:R-:W-:-:S05]  /*44f0*/  PRMT R21, R20, 0x7610, R21 ;  /* 0x0000761014157816 */ /* 0x002fca0000000015 */
[----:B------:R1:W-:Y:S01]  /*4500*/  @P5 STG.E.U16 desc[UR36][R162.64], R21 ;  /* 0x00000015a2005986 */ /* 0x0003e2000c101524 */
[----:B------:R-:W-:-:S05]  /*4510*/  IADD3 R88, P5, R123, R10, RZ ;  /* 0x0000000a7b587210 */ /* 0x000fca0007fbe0ff */
[----:B------:R-:W-:Y:S01]  /*4520*/  IMAD.X R89, R125, 0x1, R11, P5 ;  /* 0x000000017d597824 */ /* 0x000fe200028e060b */
[----:B------:R-:W-:-:S05]  /*4530*/  IADD3 R20, P5, R129, R8, RZ ;  /* 0x0000000881147210 */ /* 0x000fca0007fbe0ff */
[----:B-1----:R-:W-:Y:S01]  /*4540*/  IMAD.X R21, R135, 0x1, R9, P5 ;  /* 0x0000000187157824 */ /* 0x002fe200028e0609 */
[----:B------:R-:W-:-:S13]  /*4550*/  ISETP.GT.AND P5, PT, R3, 0x88, P4 ;  /* 0x000000880300780c */ /* 0x000fda00027a4270 */
[----:B------:R-:W-:Y:S05]  /*4560*/  @!P5 BRA `(.L_x_97) ;  /* 0x000000000004d947 */ /* 0x000fea0003800000 */
[----:B------:R1:W5:Y:S02]  /*4570*/  LDG.E.LTC128B.U16 R120, desc[UR36][R20.64] ;  /* 0x0000002414787981 */ /* 0x000364000c1e1520 */
.L_x_97:
[----:B------:R-:W-:Y:S05]  /*4580*/  BSYNC B1 ;  /* 0x0000000000017941 */ /* 0x000fea0003800000 */
.L_x_96:
[----:B-----5:R-:W-:Y:S01]  /*4590*/  IMAD.U32 R122, R120, 0x10000, RZ ;  /* 0x00010000787a7824 */ /* 0x020fe200078e00ff */
[----:B------:R-:W-:Y:S03]  /*45a0*/  BSSY B1, `(.L_x_98) ;  /* 0x000000c000017945 */ /* 0x000fe60003800000 */
[----:B------:R-:W-:-:S04]  /*45b0*/  FMUL R137, R122, R155 ;  /* 0x0000009b7a897220 */ /* 0x000fc80000400000 */
[----:B------:R-:W-:-:S05]  /*45c0*/  FFMA R137, R90, R154, R137 ;  /* 0x0000009a5a897223 */ /* 0x000fca0000000089 */
[----:B------:R-:W-:-:S05]  /*45d0*/  F2FP.BF16.F32.PACK_AB R137, RZ, R137 ;  /* 0x00000089ff89723e */ /* 0x000fca00000010ff */
[----:B------:R2:W-:Y:S01]  /*45e0*/  @P5 STG.E.U16 desc[UR36][R88.64], R137 ;  /* 0x0000008958005986 */ /* 0x0005e2000c101524 */
[----:B------:R-:W-:-:S05]  /*45f0*/  IADD3 R138, P5, R121, R10, RZ ;  /* 0x0000000a798a7210 */ /* 0x000fca0007fbe0ff */
[----:B------:R-:W-:Y:S01]  /*4600*/  IMAD.X R139, R125, 0x1, R11, P5 ;  /* 0x000000017d8b7824 */ /* 0x000fe200028e060b */
[----:B------:R-:W-:-:S13]  /*4610*/  ISETP.GT.AND P5, PT, R3, 0x88, P6 ;  /* 0x000000880300780c */ /* 0x000fda00037a4270 */
[----:B--2---:R-:W-:Y:S05]  /*4620*/  @!P5 BRA `(.L_x_99) ;  /* 0x00000000000cd947 */ /* 0x004fea0003800000 */
[----:B------:R-:W-:-:S05]  /*4630*/  IADD3 R136, P6, R131, R8, RZ ;  /* 0x0000000883887210 */ /* 0x000fca0007fde0ff */
[----:B------:R-:W-:-:S05]  /*4640*/  IMAD.X R137, R135, 0x1, R9, P6 ;  /* 0x0000000187897824 */ /* 0x000fca00030e0609 */
[----:B------:R2:W5:Y:S03]  /*4650*/  LDG.E.LTC128B.U16 R120, desc[UR36][R136.64] ;  /* 0x0000002488787981 */ /* 0x000566000c1e1520 */
.L_x_99:
[----:B------:R-:W-:Y:S05]  /*4660*/  BSYNC B1 ;  /* 0x0000000000017941 */ /* 0x000fea0003800000 */
.L_x_98:
[----:B-----5:R-:W-:Y:S01]  /*4670*/  IMAD.U32 R90, R120, 0x10000, RZ ;  /* 0x00010000785a7824 */ /* 0x020fe200078e00ff */
[----:B--2---:R-:W-:Y:S02]  /*4680*/  LOP3.LUT R137, R123, 0x20, RZ, 0xfc, !PT ;  /* 0x000000207b897812 */ /* 0x004fe400078efcff */
[----:B------:R-:W-:Y:S01]  /*4690*/  LOP3.LUT P6, RZ, R152, 0x4, RZ, 0xc0, !PT ;  /* 0x0000000498ff7812 */ /* 0x000fe200078cc0ff */
[----:B------:R-:W-:-:S04]  /*46a0*/  FMUL R90, R90, R155 ;  /* 0x0000009b5a5a7220 */ /* 0x000fc80000400000 */
[----:B------:R-:W-:Y:S01]  /*46b0*/  FFMA R90, R91, R154, R90 ;  /* 0x0000009a5b5a7223 */ /* 0x000fe2000000005a */
[----:B------:R-:W-:-:S04]  /*46c0*/  LOP3.LUT R91, R129, 0x10, RZ, 0xfc, !PT ;  /* 0x00000010815b7812 */ /* 0x000fc800078efcff */
[----:B------:R-:W-:-:S04]  /*46d0*/  F2FP.BF16.F32.PACK_AB R90, RZ, R90 ;  /* 0x0000005aff5a723e */ /* 0x000fc800000010ff */
[----:B------:R-:W-:-:S05]  /*46e0*/  PRMT R122, R90, 0x7610, R122 ;  /* 0x000076105a7a7816 */ /* 0x000fca000000007a */
[----:B------:R2:W-:Y:S01]  /*46f0*/  @P5 STG.E.U16 desc[UR36][R138.64], R122 ;  /* 0x0000007a8a005986 */ /* 0x0005e2000c101524 */
[----:B------:R-:W-:-:S05]  /*4700*/  IADD3 R146, P5, R137, R4, RZ ;  /* 0x0000000489927210 */ /* 0x000fca0007fbe0ff */
[----:B------:R-:W-:Y:S01]  /*4710*/  IMAD.X R147, R125, 0x1, R5, P5 ;  /* 0x000000017d937824 */ /* 0x000fe200028e0605 */
[----:B------:R-:W-:-:S05]  /*4720*/  IADD3 R150, P5, R91, R6, RZ ;  /* 0x000000065b967210 */ /* 0x000fca0007fbe0ff */
[----:B------:R-:W-:Y:S01]  /*4730*/  IMAD.X R151, R135, 0x1, R7, P5 ;  /* 0x0000000187977824 */ /* 0x000fe200028e0607 */
[----:B------:R-:W-:-:S13]  /*4740*/  ISETP.GT.AND P5, PT, R3, 0x80, P6 ;  /* 0x000000800300780c */ /* 0x000fda00037a4270 */
[----:B------:R-:W3:Y:S01]  /*4750*/  @P5 LDG.E.LTC128B.U16 R120, desc[UR36][R150.64] ;  /* 0x0000002496785981 */ /* 0x000ee2000c1e1520 */
[----:B------:R-:W-:Y:S01]  /*4760*/  LOP3.LUT R141, R129, 0x12, RZ, 0xfc, !PT ;  /* 0x00000012818d7812 */ /* 0x000fe200078efcff */
[----:B---3--:R-:W-:-:S04]  /*4770*/  IMAD.U32 R90, R120, 0x10000, RZ ;  /* 0x00010000785a7824 */ /* 0x008fc800078e00ff */
[----:B--2---:R-:W-:-:S04]  /*4780*/  FMUL R139, R90, R155 ;  /* 0x0000009b5a8b7220 */ /* 0x004fc80000400000 */
[----:B------:R-:W-:-:S05]  /*4790*/  FFMA R139, R92, R154, R139 ;  /* 0x0000009a5c8b7223 */ /* 0x000fca000000008b */
[----:B------:R-:W-:-:S04]  /*47a0*/  F2FP.BF16.F32.PACK_AB R139, RZ, R139 ;  /* 0x0000008bff8b723e */ /* 0x000fc800000010ff */
[----:B------:R-:W-:Y:S02]  /*47b0*/  PRMT R92, R139, 0x7610, R92 ;  /* 0x000076108b5c7816 */ /* 0x000fe4000000005c */
[----:B------:R-:W-:-:S03]  /*47c0*/  LOP3.LUT R139, R123, 0x22, RZ, 0xfc, !PT ;  /* 0x000000227b8b7812 */ /* 0x000fc600078efcff */
[----:B------:R2:W-:Y:S01]  /*47d0*/  @P5 STG.E.U16 desc[UR36][R144.64], R92 ;  /* 0x0000005c90005986 */ /* 0x0005e2000c101524 */
[----:B------:R-:W-:-:S05]  /*47e0*/  IADD3 R148, P5, R139, R4, RZ ;  /* 0x000000048b947210 */ /* 0x000fca0007fbe0ff */
[----:B------:R-:W-:Y:S01]  /*47f0*/  IMAD.X R149, R125, 0x1, R5, P5 ;  /* 0x000000017d957824 */ /* 0x000fe200028e0605 */
[----:B------:R-:W-:-:S05]  /*4800*/  IADD3 R150, P5, R141, R6, RZ ;  /* 0x000000068d967210 */ /* 0x000fca0007fbe0ff */
[----:B------:R-:W-:Y:S01]  /*4810*/  IMAD.X R151, R135, 0x1, R7, P5 ;  /* 0x0000000187977824 */ /* 0x000fe200028e0607 */
[----:B------:R-:W-:-:S04]  /*4820*/  LOP3.LUT P5, RZ, R152, 0x8, RZ, 0xc0, !PT ;  /* 0x0000000898ff7812 */ /* 0x000fc800078ac0ff */
[----:B------:R-:W-:-:S13]  /*4830*/  ISETP.GT.AND P5, PT, R3, 0x80, P5 ;  /* 0x000000800300780c */ /* 0x000fda0002fa4270 */
[----:B------:R-:W3:Y:S01]  /*4840*/  @P5 LDG.E.LTC128B.U16 R120, desc[UR36][R150.64] ;  /* 0x0000002496785981 */ /* 0x000ee2000c1e1520 */
[----:B------:R-:W-:Y:S01]  /*4850*/  BSSY B1, `(.L_x_100) ;  /* 0x000000e000017945 */ /* 0x000fe20003800000 */
[C---:B---3--:R-:W-:Y:S01]  /*4860*/  IMAD.U32 R90, R120.reuse, 0x10000, RZ ;  /* 0x00010000785a7824 */ /* 0x048fe200078e00ff */
[----:B--2---:R-:W-:-:S03]  /*4870*/  PRMT R92, R120, 0x7610, R92 ;  /* 0x00007610785c7816 */ /* 0x004fc6000000005c */
        /* <DEDUP_REMOVED lines=11> */
.L_x_101:
[----:B------:R-:W-:Y:S05]  /*4930*/  BSYNC B1 ;  /* 0x0000000000017941 */ /* 0x000fea0003800000 */
.L_x_100:
[----:B-----5:R-:W-:Y:S01]  /*4940*/  IMAD.U32 R90, R92, 0x10000, RZ ;  /* 0x000100005c5a7824 */ /* 0x020fe200078e00ff */
[----:B------:R-:W-:Y:S01]  /*4950*/  LOP3.LUT P6, RZ, R152, 0x8, RZ, 0xc0, !PT ;  /* 0x0000000898ff7812 */ /* 0x000fe200078cc0ff */
[----:B------:R-:W-:Y:S02]  /*4960*/  BSSY B1, `(.L_x_102) ;  /* 0x000000c000017945 */ /* 0x000fe40003800000 */
[----:B--2---:R-:W-:-:S04]  /*4970*/  FMUL R93, R90, R155 ;  /* 0x0000009b5a5d7220 */ /* 0x004fc80000400000 */
        /* <DEDUP_REMOVED lines=10> */
.L_x_103:
[----:B------:R-:W-:Y:S05]  /*4a20*/  BSYNC B1 ;  /* 0x0000000000017941 */ /* 0x000fea0003800000 */
.L_x_102:
        /* <DEDUP_REMOVED lines=11> */
[----:B0-----:R-:W-:-:S05]  /*4ae0*/  IADD3 R160, P5, R93, R6, RZ ;  /* 0x000000065da07210 */ /* 0x001fca0007fbe0ff */
        /* <DEDUP_REMOVED lines=11> */
[----:B----4-:R-:W-:-:S05]  /*4ba0*/  IADD3 R156, P5, R145, R4, RZ ;  /* 0x00000004919c7210 */ /* 0x010fca0007fbe0ff */
[----:B------:R-:W-:Y:S01]  /*4bb0*/  IMAD.X R157, R125, 0x1, R5, P5 ;  /* 0x000000017d9d7824 */ /* 0x000fe200028e0605 */
[----:B------:R-:W-:-:S05]  /*4bc0*/  IADD3 R160, P5, R143, R6, RZ ;  /* 0x000000068fa07210 */ /* 0x000fca0007fbe0ff */
[----:B------:R-:W-:Y:S01]  /*4bd0*/  IMAD.X R161, R135, 0x1, R7, P5 ;  /* 0x0000000187a17824 */ /* 0x000fe200028e0607 */
[----:B------:R-:W-:-:S04]  /*4be0*/  LOP3.LUT P5, RZ, R152, 0x20, RZ, 0xc0, !PT ;  /* 0x0000002098ff7812 */ /* 0x000fc800078ac0ff */
[----:B------:R-:W-:-:S13]  /*4bf0*/  ISETP.GT.AND P5, PT, R3, 0x80, P5 ;  /* 0x000000800300780c */ /* 0x000fda0002fa4270 */
[----:B------:R-:W2:Y:S01]  /*4c00*/  @P5 LDG.E.LTC128B.U16 R92, desc[UR36][R160.64] ;  /* 0x00000024a05c5981 */ /* 0x000ea2000c1e1520 */
[----:B------:R-:W-:Y:S01]  /*4c10*/  BSSY B1, `(.L_x_104) ;  /* 0x000000d000017945 */ /* 0x000fe20003800000 */
[----:B--2---:R-:W-:-:S04]  /*4c20*/  IMAD.U32 R90, R92, 0x10000, RZ ;  /* 0x000100005c5a7824 */ /* 0x004fc800078e00ff */
[----:B------:R-:W-:-:S04]  /*4c30*/  FMUL R90, R90, R155 ;  /* 0x0000009b5a5a7220 */ /* 0x000fc80000400000 */
[----:B------:R-:W-:-:S05]  /*4c40*/  FFMA R90, R97, R154, R90 ;  /* 0x0000009a615a7223 */ /* 0x000fca000000005a */
[----:B------:R-:W-:-:S05]  /*4c50*/  F2FP.BF16.F32.PACK_AB R90, RZ, R90 ;  /* 0x0000005aff5a723e */ /* 0x000fca00000010ff */
[----:B------:R2:W-:Y:S01]  /*4c60*/  @P5 STG.E.U16 desc[UR36][R148.64], R90 ;  /* 0x0000005a94005986 */ /* 0x0005e2000c101524 */
[----:B0-----:R-:W-:-:S05]  /*4c70*/  IADD3 R146, P5, R137, R10, RZ ;  /* 0x0000000a89927210 */ /* 0x001fca0007fbe0ff */
[----:B------:R-:W-:Y:S01]  /*4c80*/  IMAD.X R147, R125, 0x1, R11, P5 ;  /* 0x000000017d937824 */ /* 0x000fe200028e060b */
[----:B------:R-:W-:-:S13]  /*4c90*/  ISETP.GT.AND P5, PT, R3, 0x88, P6 ;  /* 0x000000880300780c */ /* 0x000fda00037a4270 */
[----:B--2---:R-:W-:Y:S05]  /*4ca0*/  @!P5 BRA `(.L_x_105) ;  /* 0x00000000000cd947 */ /* 0x004fea0003800000 */
[----:B------:R-:W-:-:S05]  /*4cb0*/  IADD3 R96, P6, R93, R8, RZ ;  /* 0x000000085d607210 */ /* 0x000fca0007fde0ff */
[----:B------:R-:W-:-:S05]  /*4cc0*/  IMAD.X R97, R135, 0x1, R9, P6 ;  /* 0x0000000187617824 */ /* 0x000fca00030e0609 */
[----:B------:R0:W5:Y:S03]  /*4cd0*/  LDG.E.LTC128B.U16 R92, desc[UR36][R96.64] ;  /* 0x00000024605c7981 */ /* 0x000166000c1e1520 */
.L_x_105:
[----:B------:R-:W-:Y:S05]  /*4ce0*/  BSYNC B1 ;  /* 0x0000000000017941 */ /* 0x000fea0003800000 */
.L_x_104:
[----:B-----5:R-:W-:Y:S01]  /*4cf0*/  IMAD.U32 R90, R92, 0x10000, RZ ;  /* 0x000100005c5a7824 */ /* 0x020fe200078e00ff */
[----:B------:R-:W-:Y:S01]  /*4d00*/  LOP3.LUT P6, RZ, R152, 0x20, RZ, 0xc0, !PT ;  /* 0x0000002098ff7812 */ /* 0x000fe200078cc0ff */
[----:B------:R-:W-:Y:S02]  /*4d10*/  BSSY B1, `(.L_x_106) ;  /* 0x000000c000017945 */ /* 0x000fe40003800000 */
[----:B0-----:R-:W-:-:S04]  /*4d20*/  FMUL R97, R90, R155 ;  /* 0x0000009b5a617220 */ /* 0x001fc80000400000 */
[----:B------:R-:W-:-:S05]  /*4d30*/  FFMA R97, R98, R154, R97 ;  /* 0x0000009a62617223 */ /* 0x000fca0000000061 */
[----:B------:R-:W-:-:S05]  /*4d40*/  F2FP.BF16.F32.PACK_AB R97, RZ, R97 ;  /* 0x00000061ff61723e */ /* 0x000fca00000010ff */
[----:B------:R0:W-:Y:S01]  /*4d50*/  @P5 STG.E.U16 desc[UR36][R146.64], R97 ;  /* 0x0000006192005986 */ /* 0x0001e2000c101524 */
[----:B------:R-:W-:-:S05]  /*4d60*/  IADD3 R148, P5, R139, R10, RZ ;  /* 0x0000000a8b947210 */ /* 0x000fca0007fbe0ff */
[----:B------:R-:W-:Y:S01]  /*4d70*/  IMAD.X R149, R125, 0x1, R11, P5 ;  /* 0x000000017d957824 */ /* 0x000fe200028e060b */
[----:B------:R-:W-:-:S13]  /*4d80*/  ISETP.GT.AND P5, PT, R3, 0x88, P6 ;  /* 0x000000880300780c */ /* 0x000fda00037a4270 */
[----:B0-----:R-:W-:Y:S05]  /*4d90*/  @!P5 BRA `(.L_x_107) ;  /* 0x00000000000cd947 */ /* 0x001fea0003800000 */
[----:B------:R-:W-:-:S05]  /*4da0*/  IADD3 R96, P6, R143, R8, RZ ;  /* 0x000000088f607210 */ /* 0x000fca0007fde0ff */
[----:B------:R-:W-:-:S05]  /*4db0*/  IMAD.X R97, R135, 0x1, R9, P6 ;  /* 0x0000000187617824 */ /* 0x000fca00030e0609 */
[----:B------:R0:W5:Y:S03]  /*4dc0*/  LDG.E.LTC128B.U16 R92, desc[UR36][R96.64] ;  /* 0x00000024605c7981 */ /* 0x000166000c1e1520 */
.L_x_107:
[----:B------:R-:W-:Y:S05]  /*4dd0*/  BSYNC B1 ;  /* 0x0000000000017941 */ /* 0x000fea0003800000 */
.L_x_106:
[----:B-----5:R-:W-:Y:S01]  /*4de0*/  IMAD.U32 R90, R92, 0x10000, RZ ;  /* 0x000100005c5a7824 */ /* 0x020fe200078e00ff */
[----:B0-----:R-:W-:Y:S02]  /*4df0*/  LOP3.LUT R97, R123, 0x40, RZ, 0xfc, !PT ;  /* 0x000000407b617812 */ /* 0x001fe400078efcff */
        /* <DEDUP_REMOVED lines=12> */
[----:B------:R-:W2:Y:S01]  /*4ec0*/  @P5 LDG.E.LTC128B.U16 R92, desc[UR36][R164.64] ;  /* 0x00000024a45c5981 */ /* 0x000ea2000c1e1520 */
[----:B0-----:R-:W-:Y:S01]  /*4ed0*/  LOP3.LUT R149, R123, 0x42, RZ, 0xfc, !PT ;  /* 0x000000427b957812 */ /* 0x001fe200078efcff */
[----:B--2---:R-:W-:-:S04]  /*4ee0*/  IMAD.U32 R90, R92, 0x10000, RZ ;  /* 0x000100005c5a7824 */ /* 0x004fc800078e00ff */
[----:B------:R-:W-:-:S04]  /*4ef0*/  FMUL R147, R90, R155 ;  /* 0x0000009b5a937220 */ /* 0x000fc80000400000 */
        /* <DEDUP_REMOVED lines=25> */
.L_x_109:
[----:B------:R-:W-:Y:S05]  /*5090*/  BSYNC B1 ;  /* 0x0000000000017941 */ /* 0x000fea0003800000 */
.L_x_108:
        /* <DEDUP_REMOVED lines=14> */
.L_x_111:
[----:B------:R-:W-:Y:S05]  /*5180*/  BSYNC B1 ;  /* 0x0000000000017941 */ /* 0x000fea0003800000 */
.L_x_110:
        /* <DEDUP_REMOVED lines=15> */
[----:B------:R-:W-:Y:S01]  /*5280*/  LOP3.LUT R153, R129, 0x42, RZ, 0xfc, !PT ;  /* 0x0000004281997812 */ /* 0x000fe200078efcff */
[----:B--2---:R-:W-:-:S04]  /*5290*/  IMAD.U32 R90, R92, 0x10000, RZ ;  /* 0x000100005c5a7824 */ /* 0x004fc800078e00ff */
[----:B------:R-:W-:-:S04]  /*52a0*/  FMUL R151, R90, R155 ;  /* 0x0000009b5a977220 */ /* 0x000fc80000400000 */
[----:B------:R-:W-:-:S05]  /*52b0*/  FFMA R151, R104, R154, R151 ;  /* 0x0000009a68977223 */ /* 0x000fca0000000097 */
[----:B------:R-:W-:-:S04]  /*52c0*/  F2FP.BF16.F32.PACK_AB R151, RZ, R151 ;  /* 0x00000097ff97723e */ /* 0x000fc800000010ff */
[----:B0-----:R-:W-:Y:S02]  /*52d0*/  PRMT R94, R151, 0x7610, R94 ;  /* 0x00007610975e7816 */ /* 0x001fe4000000005e */
        /* <DEDUP_REMOVED lines=22> */
.L_x_113:
[----:B------:R-:W-:Y:S05]  /*5440*/  BSYNC B1 ;  /* 0x0000000000017941 */ /* 0x000fea0003800000 */
.L_x_112:
        /* <DEDUP_REMOVED lines=14> */
.L_x_115:
[----:B------:R-:W-:Y:S05]  /*5530*/  BSYNC B1 ;  /* 0x0000000000017941 */ /* 0x000fea0003800000 */
.L_x_114:
        /* <DEDUP_REMOVED lines=17> */
[----:B0-----:R-:W-:-:S04]  /*5650*/  FMUL R157, R90, R155 ;  /* 0x0000009b5a9d7220 */ /* 0x001fc80000400000 */
        /* <DEDUP_REMOVED lines=25> */
.L_x_117:
[----:B------:R-:W-:Y:S05]  /*57f0*/  BSYNC B1 ;  /* 0x0000000000017941 */ /* 0x000fea0003800000 */
.L_x_116:
        /* <DEDUP_REMOVED lines=14> */
.L_x_119:
[----:B------:R-:W-:Y:S05]  /*58e0*/  BSYNC B1 ;  /* 0x0000000000017941 */ /* 0x000fea0003800000 */
.L_x_118:
[----:B-----5:R-:W-:Y:S01]  /*58f0*/  IMAD.U32 R90, R92, 0x10000, RZ ;  /* 0x000100005c5a7824 */ /* 0x020fe200078e00ff */
[----:B0-----:R-:W-:-:S03]  /*5900*/  LOP3.LUT R109, R129, 0x60, RZ, 0xfc, !PT ;  /* 0x00000060816d7812 */ /* 0x001fc600078efcff */
        /* <DEDUP_REMOVED lines=39> */
.L_x_121:
[----:B------:R-:W-:Y:S05]  /*5b80*/  BSYNC B1 ;  /* 0x0000000000017941 */ /* 0x000fea0003800000 */
.L_x_120:
[----:B0----5:R-:W-:Y:S01]  /*5b90*/  IMAD.U32 R4, R92, 0x10000, RZ ;  /* 0x000100005c047824 */ /* 0x021fe200078e00ff */
        /* <DEDUP_REMOVED lines=12> */
.L_x_123:
[----:B------:R-:W-:Y:S05]  /*5c60*/  BSYNC B1 ;  /* 0x0000000000017941 */ /* 0x000fea0003800000 */
.L_x_122:
[----:B0----5:R-:W-:Y:S01]  /*5c70*/  IMAD.U32 R4, R92, 0x10000, RZ ;  /* 0x000100005c047824 */ /* 0x021fe200078e00ff */
[----:B------:R-:W-:-:S03]  /*5c80*/  LOP3.LUT R113, R129, 0x70, RZ, 0xfc, !PT ;  /* 0x0000007081717812 */ /* 0x000fc600078efcff */
        /* <DEDUP_REMOVED lines=8> */
[----:B0-----:R-:W-:Y:S01]  /*5d10*/  IMAD.X R5, R135, 0x1, R7, P5 ;  /* 0x0000000187057824 */ /* 0x001fe200028e0607 */
[----:B------:R-:W-:-:S13]  /*5d20*/  ISETP.GT.AND P5, PT, R3, 0x80, P1 ;  /* 0x000000800300780c */ /* 0x000fda0000fa4270 */
[----:B------:R-:W2:Y:S02]  /*5d30*/  @P5 LDG.E.LTC128B.U16 R92, desc[UR36][R4.64] ;  /* 0x00000024045c5981 */ /* 0x000ea4000c1e1520 */
        /* <DEDUP_REMOVED lines=18> */
[----:B0-----:R-:W-:-:S05]  /*5e60*/  PRMT R5, R4, 0x7610, R5 ;  /* 0x0000761004057816 */ /* 0x001fca0000000005 */
[----:B------:R0:W-:Y:S01]  /*5e70*/  @P5 STG.E.U16 desc[UR36][R166.64], R5 ;  /* 0x00000005a6005986 */ /* 0x0001e2000c101524 */
[----:B------:R-:W-:-:S05]  /*5e80*/  IADD3 R4, P5, R12, R123, RZ ;  /* 0x0000007b0c047210 */ /* 0x000fca0007fbe0ff */
[----:B0-----:R-:W-:Y:S01]  /*5e90*/  IMAD.X R5, R13, 0x1, R125, P5 ;  /* 0x000000010d057824 */ /* 0x001fe200028e067d */
[----:B------:R-:W-:-:S13]  /*5ea0*/  ISETP.GT.AND P5, PT, R3, 0x88, P1 ;  /* 0x000000880300780c */ /* 0x000fda0000fa4270 */
[----:B------:R-:W-:Y:S05]  /*5eb0*/  @!P5 BRA `(.L_x_125) ;  /* 0x00000000000cd947 */ /* 0x000fea0003800000 */
[----:B------:R-:W-:-:S05]  /*5ec0*/  IADD3 R6, P6, R113, R8, RZ ;  /* 0x0000000871067210 */ /* 0x000fca0007fde0ff */
[----:B------:R-:W-:-:S05]  /*5ed0*/  IMAD.X R7, R135, 0x1, R9, P6 ;  /* 0x0000000187077824 */ /* 0x000fca00030e0609 */
[----:B------:R0:W5:Y:S03]  /*5ee0*/  LDG.E.LTC128B.U16 R92, desc[UR36][R6.64] ;  /* 0x00000024065c7981 */ /* 0x000166000c1e1520 */
.L_x_125:
[----:B------:R-:W-:Y:S05]  /*5ef0*/  BSYNC B1 ;  /* 0x0000000000017941 */ /* 0x000fea0003800000 */
.L_x_124:
        /* <DEDUP_REMOVED lines=8> */
[----:B------:R-:W-:-:S05]  /*5f80*/  IADD3 R6, P5, R115, R8, RZ ;  /* 0x0000000873067210 */ /* 0x000fca0007fbe0ff */
[----:B0-----:R-:W-:Y:S01]  /*5f90*/  IMAD.X R7, R135, 0x1, R9, P5 ;  /* 0x0000000187077824 */ /* 0x001fe200028e0609 */
[----:B------:R-:W-:-:S13]  /*5fa0*/  ISETP.GT.AND P5, PT, R3, 0x88, P0 ;  /* 0x000000880300780c */ /* 0x000fda00007a4270 */
[----:B------:R-:W-:Y:S05]  /*5fb0*/  @!P5 BRA `(.L_x_127) ;  /* 0x000000000004d947 */ /* 0x000fea0003800000 */
[----:B------:R0:W5:Y:S02]  /*5fc0*/  LDG.E.LTC128B.U16 R92, desc[UR36][R6.64] ;  /* 0x00000024065c7981 */ /* 0x000164000c1e1520 */
.L_x_127:
[----:B------:R-:W-:Y:S05]  /*5fd0*/  BSYNC B1 ;  /* 0x0000000000017941 */ /* 0x000fea0003800000 */
.L_x_126:
[----:B0----5:R-:W-:Y:S01]  /*5fe0*/  IMAD.U32 R6, R92, 0x10000, RZ ;  /* 0x000100005c067824 */ /* 0x021fe200078e00ff */
[----:B------:R-:W-:Y:S03]  /*5ff0*/  BSSY B1, `(.L_x_128) ;  /* 0x000000d000017945 */ /* 0x000fe60003800000 */
        /* <DEDUP_REMOVED lines=12> */
.L_x_129:
[----:B------:R-:W-:Y:S05]  /*60c0*/  BSYNC B1 ;  /* 0x0000000000017941 */ /* 0x000fea0003800000 */
.L_x_128:
[----:B-----5:R-:W-:Y:S01]  /*60d0*/  IMAD.U32 R8, R92, 0x10000, RZ ;  /* 0x000100005c087824 */ /* 0x020fe200078e00ff */
[----:B------:R-:W-:Y:S01]  /*60e0*/  LOP3.LUT P6, RZ, R152, 0x2, RZ, 0xc0, !PT ;  /* 0x0000000298ff7812 */ /* 0x000fe200078cc0ff */
[----:B------:R-:W-:Y:S02]  /*60f0*/  BSSY B1, `(.L_x_130) ;  /* 0x000000c000017945 */ /* 0x000fe40003800000 */
        /* <DEDUP_REMOVED lines=11> */
.L_x_131:
[----:B------:R-:W-:Y:S05]  /*61b0*/  BSYNC B1 ;  /* 0x0000000000017941 */ /* 0x000fea0003800000 */
.L_x_130:
[----:B--2--5:R-:W-:Y:S01]  /*61c0*/  IMAD.U32 R8, R92, 0x10000, RZ ;  /* 0x000100005c087824 */ /* 0x024fe200078e00ff */
[----:B------:R-:W-:Y:S03]  /*61d0*/  BSSY B1, `(.L_x_132) ;  /* 0x000000d000017945 */ /* 0x000fe60003800000 */
[----:B------:R-:W-:-:S04]  /*61e0*/  FMUL R8, R8, R155 ;  /* 0x0000009b08087220 */ /* 0x000fc80000400000 */
[----:B------:R-:W-:-:S05]  /*61f0*/  FFMA R8, R57, R154, R8 ;  /* 0x0000009a39087223 */ /* 0x000fca0000000008 */
[----:B------:R-:W-:-:S04]  /*6200*/  F2FP.BF16.F32.PACK_AB R8, RZ, R8 ;  /* 0x00000008ff08723e */ /* 0x000fc800000010ff */
[----:B------:R-:W-:-:S05]  /*6210*/  PRMT R9, R8, 0x7610, R9 ;  /* 0x0000761008097816 */ /* 0x000fca0000000009 */
[----:B------:R2:W-:Y:S01]  /*6220*/  @P5 STG.E.U16 desc[UR36][R164.64], R9 ;  /* 0x00000009a4005986 */ /* 0x0005e2000c101524 */
[----:B------:R-:W-:-:S05]  /*6230*/  IADD3 R8, P5, R88, R123, RZ ;  /* 0x0000007b58087210 */ /* 0x000fca0007fbe0ff */
[----:B--2---:R-:W-:Y:S01]  /*6240*/  IMAD.X R9, R89, 0x1, R125, P5 ;  /* 0x0000000159097824 */ /* 0x004fe200028e067d */
[----:B------:R-:W-:-:S05]  /*6250*/  IADD3 R10, P5, R20, R129, RZ ;  /* 0x00000081140a7210 */ /* 0x000fca0007fbe0ff */
[----:B------:R-:W-:Y:S01]  /*6260*/  IMAD.X R11, R21, 0x1, R135, P5 ;  /* 0x00000001150b7824 */ /* 0x000fe200028e0687 */
[----:B------:R-:W-:-:S13]  /*6270*/  ISETP.GT.AND P5, PT, R3, 0x108, P4 ;  /* 0x000001080300780c */ /* 0x000fda00027a4270 */
[----:B------:R-:W-:Y:S05]  /*6280*/  @!P5 BRA `(.L_x_133) ;  /* 0x000000000004d947 */ /* 0x000fea0003800000 */
[----:B------:R2:W5:Y:S02]  /*6290*/  LDG.E.LTC128B.U16 R92, desc[UR36][R10.64] ;  /* 0x000000240a5c7981 */ /* 0x000564000c1e1520 */
.L_x_133:
[----:B------:R-:W-:Y:S05]  /*62a0*/  BSYNC B1 ;  /* 0x0000000000017941 */ /* 0x000fea0003800000 */
.L_x_132:
        /* <DEDUP_REMOVED lines=10> */
[----:B---3--:R-:W-:Y:S05]  /*6350*/  @!P5 BRA `(.L_x_135) ;  /* 0x00000000000cd947 */ /* 0x008fea0003800000 */
[----:B------:R-:W-:-:S05]  /*6360*/  IADD3 R56, P6, R20, R131, RZ ;  /* 0x0000008314387210 */ /* 0x000fca0007fde0ff */
[----:B------:R-:W-:-:S05]  /*6370*/  IMAD.X R57, R21, 0x1, R135, P6 ;  /* 0x0000000115397824 */ /* 0x000fca00030e0687 */
[----:B------:R3:W5:Y:S03]  /*6380*/  LDG.E.LTC128B.U16 R92, desc[UR36][R56.64] ;  /* 0x00000024385c7981 */ /* 0x000766000c1e1520 */
.L_x_135:
[----:B------:R-:W-:Y:S05]  /*6390*/  BSYNC B1 ;  /* 0x0000000000017941 */ /* 0x000fea0003800000 */
.L_x_134:
[----:B---3-5:R-:W-:Y:S01]  /*63a0*/  IMAD.U32 R56, R92, 0x10000, RZ ;  /* 0x000100005c387824 */ /* 0x028fe200078e00ff */
[----:B------:R-:W-:Y:S01]  /*63b0*/  LOP3.LUT P6, RZ, R152, 0x4, RZ, 0xc0, !PT ;  /* 0x0000000498ff7812 */ /* 0x000fe200078cc0ff */
[----:B------:R-:W-:Y:S02]  /*63c0*/  BSSY B1, `(.L_x_136) ;  /* 0x000000d000017945 */ /* 0x000fe40003800000 */
[----:B------:R-:W-:-:S04]  /*63d0*/  FMUL R56, R56, R155 ;  /* 0x0000009b38387220 */ /* 0x000fc80000400000 */
[----:B------:R-:W-:-:S05]  /*63e0*/  FFMA R56, R59, R154, R56 ;  /* 0x0000009a3b387223 */ /* 0x000fca0000000038 */
[----:B------:R-:W-:-:S04]  /*63f0*/  F2FP.BF16.F32.PACK_AB R56, RZ, R56 ;  /* 0x00000038ff38723e */ /* 0x000fc800000010ff */
[----:B------:R-:W-:-:S05]  /*6400*/  PRMT R57, R56, 0x7610, R57 ;  /* 0x0000761038397816 */ /* 0x000fca0000000039 */
[----:B------:R3:W-:Y:S01]  /*6410*/  @P5 STG.E.U16 desc[UR36][R164.64], R57 ;  /* 0x00000039a4005986 */ /* 0x0007e2000c101524 */
[----:B------:R-:W-:-:S05]  /*6420*/  IADD3 R56, P5, R137, R12, RZ ;  /* 0x0000000c89387210 */ /* 0x000fca0007fbe0ff */
[----:B---3--:R-:W-:Y:S01]  /*6430*/  IMAD.X R57, R13, 0x1, R125, P5 ;  /* 0x000000010d397824 */ /* 0x008fe200028e067d */
[----:B------:R-:W-:-:S13]  /*6440*/  ISETP.GT.AND P5, PT, R3, 0x100, P6 ;  /* 0x000001000300780c */ /* 0x000fda00037a4270 */
[----:B------:R-:W-:Y:S05]  /*6450*/  @!P5 BRA `(.L_x_137) ;  /* 0x00000000000cd947 */ /* 0x000fea0003800000 */
[----:B------:R-:W-:-:S05]  /*6460*/  IADD3 R58, P6, R91, R14, RZ ;  /* 0x0000000e5b3a7210 */ /* 0x000fca0007fde0ff */
[----:B------:R-:W-:-:S05]  /*6470*/  IMAD.X R59, R15, 0x1, R135, P6 ;  /* 0x000000010f3b7824 */ /* 0x000fca00030e0687 */
[----:B------:R3:W5:Y:S03]  /*6480*/  LDG.E.LTC128B.U16 R92, desc[UR36][R58.64] ;  /* 0x000000243a5c7981 */ /* 0x000766000c1e1520 */
.L_x_137:
[----:B------:R-:W-:Y:S05]  /*6490*/  BSYNC B1 ;  /* 0x0000000000017941 */ /* 0x000fea0003800000 */
.L_x_136:
[----:B---3-5:R-:W-:Y:S01]  /*64a0*/  IMAD.U32 R58, R92, 0x10000, RZ ;  /* 0x000100005c3a7824 */ /* 0x028fe200078e00ff */
[----:B------:R-:W-:Y:S01]  /*64b0*/  LOP3.LUT P6, RZ, R152, 0x8, RZ, 0xc0, !PT ;  /* 0x0000000898ff7812 */ /* 0x000fe200078cc0ff */
[----:B------:R-:W-:Y:S02]  /*64c0*/  BSSY B1, `(.L_x_138) ;  /* 0x000000c000017945 */ /* 0x000fe40003800000 */
[----:B------:R-:W-:-:S04]  /*64d0*/  FMUL R59, R58, R155 ;  /* 0x0000009b3a3b7220 */ /* 0x000fc80000400000 */
[----:B------:R-:W-:-:S05]  /*64e0*/  FFMA R59, R60, R154, R59 ;  /* 0x0000009a3c3b7223 */ /* 0x000fca000000003b */
[----:B------:R-:W-:-:S05]  /*64f0*/  F2FP.BF16.F32.PACK_AB R59, RZ, R59 ;  /* 0x0000003bff3b723e */ /* 0x000fca00000010ff */
        /* <DEDUP_REMOVED lines=8> */
.L_x_139:
[----:B------:R-:W-:Y:S05]  /*6580*/  BSYNC B1 ;  /* 0x0000000000017941 */ /* 0x000fea0003800000 */
.L_x_138:
[----:B-----5:R-:W-:Y:S01]  /*6590*/  IMAD.U32 R60, R92, 0x10000, RZ ;  /* 0x000100005c3c7824 */ /* 0x020fe200078e00ff */
[----:B------:R-:W-:Y:S01]  /*65a0*/  LOP3.LUT P6, RZ, R152, 0x4, RZ, 0xc0, !PT ;  /* 0x0000000498ff7812 */ /* 0x000fe200078cc0ff */
[----:B------:R-:W-:Y:S02]  /*65b0*/  BSSY B1, `(.L_x_140) ;  /* 0x000000e000017945 */ /* 0x000fe40003800000 */
[----:B------:R-:W-:-:S04]  /*65c0*/  FMUL R60, R60, R155 ;  /* 0x0000009b3c3c7220 */ /* 0x000fc80000400000 */
[----:B------:R-:W-:-:S05]  /*65d0*/  FFMA R60, R61, R154, R60 ;  /* 0x0000009a3d3c7223 */ /* 0x000fca000000003c */
[----:B------:R-:W-:-:S04]  /*65e0*/  F2FP.BF16.F32.PACK_AB R60, RZ, R60 ;  /* 0x0000003cff3c723e */ /* 0x000fc800000010ff */
[----:B------:R-:W-:Y:S02]  /*65f0*/  PRMT R61, R60, 0x7610, R61 ;  /* 0x000076103c3d7816 */ /* 0x000fe4000000003d */
[----:B------:R-:W-:-:S03]  /*6600*/  PRMT R60, R92, 0x7610, R60 ;  /* 0x000076105c3c7816 */ /* 0x000fc6000000003c */
[----:B------:R4:W-:Y:S01]  /*6610*/  @P5 STG.E.U16 desc[UR36][R118.64], R61 ;  /* 0x0000003d76005986 */ /* 0x0009e2000c101524 */
[----:B---3--:R-:W-:-:S05]  /*6620*/  IADD3 R116, P5, R127, R88, RZ ;  /* 0x000000587f747210 */ /* 0x008fca0007fbe0ff */
[----:B------:R-:W-:Y:S01]  /*6630*/  IMAD.X R117, R89, 0x1, R125, P5 ;  /* 0x0000000159757824 */ /* 0x000fe200028e067d */
[----:B------:R-:W-:-:S13]  /*6640*/  ISETP.GT.AND P5, PT, R3, 0x108, P6 ;  /* 0x000001080300780c */ /* 0x000fda00037a4270 */
[----:B----4-:R-:W-:Y:S05]  /*6650*/  @!P5 BRA `(.L_x_141) ;  /* 0x00000000000cd947 */ /* 0x010fea0003800000 */
[----:B------:R-:W-:-:S05]  /*6660*/  IADD3 R60, P6, R91, R20, RZ ;  /* 0x000000145b3c7210 */ /* 0x000fca0007fde0ff */
[----:B------:R-:W-:-:S05]  /*6670*/  IMAD.X R61, R21, 0x1, R135, P6 ;  /* 0x00000001153d7824 */ /* 0x000fca00030e0687 */
[----:B------:R3:W5:Y:S03]  /*6680*/  LDG.E.LTC128B.U16 R60, desc[UR36][R60.64] ;  /* 0x000000243c3c7981 */ /* 0x000766000c1e1520 */
.L_x_141:
[----:B------:R-:W-:Y:S05]  /*6690*/  BSYNC B1 ;  /* 0x0000000000017941 */ /* 0x000fea0003800000 */
.L_x_140:
[----:B-----5:R-:W-:Y:S01]  /*66a0*/  IMAD.U32 R90, R60, 0x10000, RZ ;  /* 0x000100003c5a7824 */ /* 0x020fe200078e00ff */
[----:B------:R-:W-:Y:S01]  /*66b0*/  LOP3.LUT P6, RZ, R152, 0x8, RZ, 0xc0, !PT ;  /* 0x0000000898ff7812 */ /* 0x000fe200078cc0ff */
[----:B------:R-:W-:Y:S02]  /*66c0*/  BSSY B1, `(.L_x_142) ;  /* 0x000000d000017945 */ /* 0x000fe40003800000 */
[----:B---3--:R-:W-:-:S04]  /*66d0*/  FMUL R61, R90, R155 ;  /* 0x0000009b5a3d7220 */ /* 0x008fc80000400000 */
[----:B------:R-:W-:Y:S01]  /*66e0*/  FFMA R61, R62, R154, R61 ;  /* 0x0000009a3e3d7223 */ /* 0x000fe2000000003d */
[----:B------:R-:W-:-:S04]  /*66f0*/  PRMT R62, R60, 0x7610, R62 ;  /* 0x000076103c3e7816 */ /* 0x000fc8000000003e */
        /* <DEDUP_REMOVED lines=9> */
.L_x_143:
[----:B------:R-:W-:Y:S05]  /*6790*/  BSYNC B1 ;  /* 0x0000000000017941 */ /* 0x000fea0003800000 */
.L_x_142:
[----:B---3-5:R-:W-:Y:S01]  /*67a0*/  IMAD.U32 R60, R62, 0x10000, RZ ;  /* 0x000100003e3c7824 */ /* 0x028fe200078e00ff */
[----:B------:R-:W-:Y:S01]  /*67b0*/  LOP3.LUT P6, RZ, R152, 0x10, RZ, 0xc0, !PT ;  /* 0x0000001098ff7812 */ /* 0x000fe200078cc0ff */
[----:B------:R-:W-:Y:S01]  /*67c0*/  BSSY B1, `(.L_x_144) ;  /* 0x000000e000017945 */ /* 0x000fe20003800000 */
[----:B------:R-:W-:Y:S01]  /*67d0*/  PRMT R90, R62, 0x7610, R90 ;  /* 0x000076103e5a7816 */ /* 0x000fe2000000005a */
        /* <DEDUP_REMOVED lines=12> */
.L_x_145:
[----:B------:R-:W-:Y:S05]  /*68a0*/  BSYNC B1 ;  /* 0x0000000000017941 */ /* 0x000fea0003800000 */
.L_x_144:
        /* <DEDUP_REMOVED lines=14> */
.L_x_147:
[----:B------:R-:W-:Y:S05]  /*6990*/  BSYNC B1 ;  /* 0x0000000000017941 */ /* 0x000fea0003800000 */
.L_x_146:
[----:B---3-5:R-:W-:Y:S01]  /*69a0*/  IMAD.U32 R56, R90, 0x10000, RZ ;  /* 0x000100005a387824 */ /* 0x028fe200078e00ff */
        /* <DEDUP_REMOVED lines=15> */
.L_x_149:
[----:B------:R-:W-:Y:S05]  /*6aa0*/  BSYNC B1 ;  /* 0x0000000000017941 */ /* 0x000fea0003800000 */
.L_x_148:
        /* <DEDUP_REMOVED lines=15> */
.L_x_151:
[----:B------:R-:W-:Y:S05]  /*6ba0*/  BSYNC B1 ;  /* 0x0000000000017941 */ /* 0x000fea0003800000 */
.L_x_150:
        /* <DEDUP_REMOVED lines=15> */
.L_x_153:
[----:B------:R-:W-:Y:S05]  /*6ca0*/  BSYNC B1 ;  /* 0x0000000000017941 */ /* 0x000fea0003800000 */
.L_x_152:
        /* <DEDUP_REMOVED lines=14> */
.L_x_155:
[----:B------:R-:W-:Y:S05]  /*6d90*/  BSYNC B1 ;  /* 0x0000000000017941 */ /* 0x000fea0003800000 */
.L_x_154:
        /* <DEDUP_REMOVED lines=16> */
.L_x_157:
[----:B------:R-:W-:Y:S05]  /*6ea0*/  BSYNC B1 ;  /* 0x0000000000017941 */ /* 0x000fea0003800000 */
.L_x_156:
[----:B-----5:R-:W-:Y:S01]  /*6eb0*/  IMAD.U32 R62, R60, 0x10000, RZ ;  /* 0x000100003c3e7824 */ /* 0x020fe200078e00ff */
[----:B------:R-:W-:Y:S01]  /*6ec0*/  LOP3.LUT P6, RZ, R152, 0x80, RZ, 0xc0, !PT ;  /* 0x0000008098ff7812 */ /* 0x000fe200078cc0ff */
[----:B------:R-:W-:Y:S01]  /*6ed0*/  BSSY B1, `(.L_x_158) ;  /* 0x000000d000017945 */ /* 0x000fe20003800000 */
[----:B------:R-:W-:Y:S01]  /*6ee0*/  PRMT R66, R60, 0x7610, R66 ;  /* 0x000076103c427816 */ /* 0x000fe20000000042 */
[----:B---3--:R-:W-:-:S04]  /*6ef0*/  FMUL R61, R62, R155 ;  /* 0x0000009b3e3d7220 */ /* 0x008fc80000400000 */
        /* <DEDUP_REMOVED lines=10> */
.L_x_159:
[----:B------:R-:W-:Y:S05]  /*6fa0*/  BSYNC B1 ;  /* 0x0000000000017941 */ /* 0x000fea0003800000 */
.L_x_158:
        /* <DEDUP_REMOVED lines=15> */
.L_x_161:
[----:B------:R-:W-:Y:S05]  /*70a0*/  BSYNC B1 ;  /* 0x0000000000017941 */ /* 0x000fea0003800000 */
.L_x_160:
        /* <DEDUP_REMOVED lines=14> */
.L_x_163:
[----:B------:R-:W-:Y:S05]  /*7190*/  BSYNC B1 ;  /* 0x0000000000017941 */ /* 0x000fea0003800000 */
.L_x_162:
        /* <DEDUP_REMOVED lines=16> */
.L_x_165:
[----:B------:R-:W-:Y:S05]  /*72a0*/  BSYNC B1 ;  /* 0x0000000000017941 */ /* 0x000fea0003800000 */
.L_x_164:
        /* <DEDUP_REMOVED lines=15> */
.L_x_167:
[----:B------:R-:W-:Y:S05]  /*73a0*/  BSYNC B1 ;  /* 0x0000000000017941 */ /* 0x000fea0003800000 */
.L_x_166:
        /* <DEDUP_REMOVED lines=15> */
.L_x_169:
[----:B------:R-:W-:Y:S05]  /*74a0*/  BSYNC B1 ;  /* 0x0000000000017941 */ /* 0x000fea0003800000 */
.L_x_168:
        /* <DEDUP_REMOVED lines=14> */
.L_x_171:
[----:B------:R-:W-:Y:S05]  /*7590*/  BSYNC B1 ;  /* 0x0000000000017941 */ /* 0x000fea0003800000 */
.L_x_170:
        /* <DEDUP_REMOVED lines=16> */
.L_x_173:
[----:B------:R-:W-:Y:S05]  /*76a0*/  BSYNC B1 ;  /* 0x0000000000017941 */ /* 0x000fea0003800000 */
.L_x_172:
        /* <DEDUP_REMOVED lines=15> */
.L_x_175:
[----:B------:R-:W-:Y:S05]  /*77a0*/  BSYNC B1 ;  /* 0x0000000000017941 */ /* 0x000fea0003800000 */
.L_x_174:
[----:B---3-5:R-:W-:Y:S01]  /*77b0*/  IMAD.U32 R60, R66, 0x10000, RZ ;  /* 0x00010000423c7824 */ /* 0x028fe200078e00ff */
[----:B------:R-:W-:Y:S03]  /*77c0*/  BSSY B1, `(.L_x_176) ;  /* 0x000000d000017945 */ /* 0x000fe60003800000 */
        /* <DEDUP_REMOVED lines=12> */
.L_x_177:
[----:B------:R-:W-:Y:S05]  /*7890*/  BSYNC B1 ;  /* 0x0000000000017941 */ /* 0x000fea0003800000 */
.L_x_176:
[----:B---3-5:R-:W-:Y:S01]  /*78a0*/  IMAD.U32 R62, R66, 0x10000, RZ ;  /* 0x00010000423e7824 */ /* 0x028fe200078e00ff */
        /* <DEDUP_REMOVED lines=12> */
.L_x_179:
[----:B------:R-:W-:Y:S05]  /*7970*/  BSYNC B1 ;  /* 0x0000000000017941 */ /* 0x000fea0003800000 */
.L_x_178:
[----:B---3-5:R-:W-:Y:S01]  /*7980*/  IMAD.U32 R56, R66, 0x10000, RZ ;  /* 0x0001000042387824 */ /* 0x028fe200078e00ff */
[----:B------:R-:W-:Y:S03]  /*7990*/  BSSY B1, `(.L_x_180) ;  /* 0x000000e000017945 */ /* 0x000fe60003800000 */
        /* <DEDUP_REMOVED lines=13> */
.L_x_181:
[----:B------:R-:W-:Y:S05]  /*7a70*/  BSYNC B1 ;  /* 0x0000000000017941 */ /* 0x000fea0003800000 */
.L_x_180:
[----:B-----5:R-:W-:Y:S01]  /*7a80*/  IMAD.U32 R58, R56, 0x10000, RZ ;  /* 0x00010000383a7824 */ /* 0x020fe200078e00ff */
[----:B------:R-:W-:Y:S03]  /*7a90*/  BSSY B1, `(.L_x_182) ;  /* 0x000000c000017945 */ /* 0x000fe60003800000 */
        /* <DEDUP_REMOVED lines=11> */
.L_x_183:
[----:B------:R-:W-:Y:S05]  /*7b50*/  BSYNC B1 ;  /* 0x0000000000017941 */ /* 0x000fea0003800000 */
.L_x_182:
[C---:B-----5:R-:W-:Y:S01]  /*7b60*/  IMAD.U32 R62, R56.reuse, 0x10000, RZ ;  /* 0x00010000383e7824 */ /* 0x060fe200078e00ff */
[----:B------:R-:W-:Y:S01]  /*7b70*/  BSSY B1, `(.L_x_184) ;  /* 0x000000e000017945 */ /* 0x000fe20003800000 */
[----:B------:R-:W-:Y:S02]  /*7b80*/  PRMT R64, R56, 0x7610, R64 ;  /* 0x0000761038407816 */ /* 0x000fe40000000040 */
[----:B------:R-:W-:-:S04]  /*7b90*/  FMUL R62, R62, R155 ;  /* 0x0000009b3e3e7220 */ /* 0x000fc80000400000 */
[----:B------:R-:W-:-:S05]  /*7ba0*/  FFMA R62, R83, R154, R62 ;  /* 0x0000009a533e7223 */ /* 0x000fca000000003e */
[----:B------:R-:W-:-:S04]  /*7bb0*/  F2FP.BF16.F32.PACK_AB R62, RZ, R62 ;  /* 0x0000003eff3e723e */ /* 0x000fc800000010ff */
[----:B---3--:R-:W-:-:S05]  /*7bc0*/  PRMT R57, R62, 0x7610, R57 ;  /* 0x000076103e397816 */ /* 0x008fca0000000039 */
        /* <DEDUP_REMOVED lines=8> */
.L_x_185:
[----:B------:R-:W-:Y:S05]  /*7c50*/  BSYNC B1 ;  /* 0x0000000000017941 */ /* 0x000fea0003800000 */
.L_x_184:
[----:B---3-5:R-:W-:Y:S01]  /*7c60*/  IMAD.U32 R56, R64, 0x10000, RZ ;  /* 0x0001000040387824 */ /* 0x028fe200078e00ff */
[----:B------:R-:W-:Y:S03]  /*7c70*/  BSSY B1, `(.L_x_186) ;  /* 0x000000c000017945 */ /* 0x000fe60003800000 */
[----:B------:R-:W-:-:S04]  /*7c80*/  FMUL R57, R56, R155 ;  /* 0x0000009b38397220 */ /* 0x000fc80000400000 */
[----:B------:R-:W-:-:S05]  /*7c90*/  FFMA R57, R84, R154, R57 ;  /* 0x0000009a54397223 */ /* 0x000fca0000000039 */
[----:B------:R-:W-:-:S05]  /*7ca0*/  F2FP.BF16.F32.PACK_AB R57, RZ, R57 ;  /* 0x00000039ff39723e */ /* 0x000fca00000010ff */
[----:B------:R3:W-:Y:S01]  /*7cb0*/  @P5 STG.E.U16 desc[UR36][R60.64], R57 ;  /* 0x000000393c005986 */ /* 0x0007e2000c101524 */
[----:B------:R-:W-:-:S05]  /*7cc0*/  IADD3 R56, P5, R161, R88, RZ ;  /* 0x00000058a1387210 */ /* 0x000fca0007fbe0ff */
[----:B---3--:R-:W-:Y:S01]  /*7cd0*/  IMAD.X R57, R89, 0x1, R125, P5 ;  /* 0x0000000159397824 */ /* 0x008fe200028e067d */
[----:B------:R-:W-:-:S05]  /*7ce0*/  IADD3 R14, P5, R115, R14, RZ ;  /* 0x0000000e730e7210 */ /* 0x000fca0007fbe0ff */
[----:B------:R-:W-:Y:S01]  /*7cf0*/  IMAD.X R15, R15, 0x1, R135, P5 ;  /* 0x000000010f0f7824 */ /* 0x000fe200028e0687 */
[----:B------:R-:W-:-:S13]  /*7d00*/  ISETP.GT.AND P5, PT, R3, 0x100, P0 ;  /* 0x000001000300780c */ /* 0x000fda00007a4270 */
[----:B------:R-:W-:Y:S05]  /*7d10*/  @!P5 BRA `(.L_x_187) ;  /* 0x000000000004d947 */ /* 0x000fea0003800000 */
[----:B------:R3:W5:Y:S02]  /*7d20*/  LDG.E.LTC128B.U16 R64, desc[UR36][R14.64] ;  /* 0x000000240e407981 */ /* 0x000764000c1e1520 */
.L_x_187:
[----:B------:R-:W-:Y:S05]  /*7d30*/  BSYNC B1 ;  /* 0x0000000000017941 */ /* 0x000fea0003800000 */
.L_x_186:
        /* <DEDUP_REMOVED lines=14> */
.L_x_189:
[----:B------:R-:W-:Y:S05]  /*7e20*/  BSYNC B1 ;  /* 0x0000000000017941 */ /* 0x000fea0003800000 */
.L_x_188:
        /* <DEDUP_REMOVED lines=9> */
[----:B---3--:R-:W-:Y:S01]  /*7ec0*/  IMAD.X R13, R21, 0x1, R135, P5 ;  /* 0x00000001150d7824 */ /* 0x008fe200028e0687 */
[----:B------:R-:W-:-:S13]  /*7ed0*/  ISETP.GT.AND P5, PT, R3, 0x108, P0 ;  /* 0x000001080300780c */ /* 0x000fda00007a4270 */
[----:B------:R-:W-:Y:S05]  /*7ee0*/  @!P5 BRA `(.L_x_191) ;  /* 0x000000000004d947 */ /* 0x000fea0003800000 */
[----:B------:R3:W5:Y:S02]  /*7ef0*/  LDG.E.LTC128B.U16 R64, desc[UR36][R12.64] ;  /* 0x000000240c407981 */ /* 0x000764000c1e1520 */
.L_x_191:
[----:B------:R-:W-:Y:S05]  /*7f00*/  BSYNC B1 ;  /* 0x0000000000017941 */ /* 0x000fea0003800000 */
.L_x_190:
        /* <DEDUP_REMOVED lines=15> */
.L_x_193:
[----:B------:R-:W-:Y:S05]  /*8000*/  BSYNC B1 ;  /* 0x0000000000017941 */ /* 0x000fea0003800000 */
.L_x_192:
[----:B-1---5:R-:W-:Y:S01]  /*8010*/  IMAD.U32 R20, R12, 0x10000, RZ ;  /* 0x000100000c147824 */ /* 0x022fe200078e00ff */
[----:B------:R-:W-:Y:S01]  /*8020*/  LOP3.LUT P6, RZ, R152, 0x2, RZ, 0xc0, !PT ;  /* 0x0000000298ff7812 */ /* 0x000fe200078cc0ff */
[----:B------:R-:W-:Y:S02]  /*8030*/  BSSY B1, `(.L_x_194) ;  /* 0x000000c000017945 */ /* 0x000fe40003800000 */
[----:B---3--:R-:W-:-:S04]  /*8040*/  FMUL R13, R20, R155 ;  /* 0x0000009b140d7220 */ /* 0x008fc80000400000 */
[----:B------:R-:W-:-:S05]  /*8050*/  FFMA R13, R24, R154, R13 ;  /* 0x0000009a180d7223 */ /* 0x000fca000000000d */
[----:B------:R-:W-:-:S05]  /*8060*/  F2FP.BF16.F32.PACK_AB R13, RZ, R13 ;  /* 0x0000000dff0d723e */ /* 0x000fca00000010ff */
[----:B------:R1:W-:Y:S01]  /*8070*/  @P5 STG.E.U16 desc[UR36][R14.64], R13 ;  /* 0x0000000d0e005986 */ /* 0x0003e2000c101524 */
[----:B------:R-:W-:-:S05]  /*8080*/  IADD3 R56, P5, R4, R133, RZ ;  /* 0x0000008504387210 */ /* 0x000fca0007fbe0ff */
[----:B------:R-:W-:Y:S01]  /*8090*/  IMAD.X R57, R5, 0x1, R125, P5 ;  /* 0x0000000105397824 */ /* 0x000fe200028e067d */
[----:B------:R-:W-:-:S13]  /*80a0*/  ISETP.GT.AND P5, PT, R3, 0x180, P6 ;  /* 0x000001800300780c */ /* 0x000fda00037a4270 */
[----:B-1----:R-:W-:Y:S05]  /*80b0*/  @!P5 BRA `(.L_x_195) ;  /* 0x00000000000cd947 */ /* 0x002fea0003800000 */
[----:B------:R-:W-:-:S05]  /*80c0*/  IADD3 R12, P6, R6, R131, RZ ;  /* 0x00000083060c7210 */ /* 0x000fca0007fde0ff */
[----:B------:R-:W-:-:S05]  /*80d0*/  IMAD.X R13, R7, 0x1, R135, P6 ;  /* 0x00000001070d7824 */ /* 0x000fca00030e0687 */
[----:B------:R1:W5:Y:S03]  /*80e0*/  LDG.E.LTC128B.U16 R12, desc[UR36][R12.64] ;  /* 0x000000240c0c7981 */ /* 0x000366000c1e1520 */
.L_x_195:
[----:B------:R-:W-:Y:S05]  /*80f0*/  BSYNC B1 ;  /* 0x0000000000017941 */ /* 0x000fea0003800000 */
.L_x_194:
[----:B-----5:R-:W-:Y:S01]  /*8100*/  IMAD.U32 R14, R12, 0x10000, RZ ;  /* 0x000100000c0e7824 */ /* 0x020fe200078e00ff */
[----:B------:R-:W-:Y:S01]  /*8110*/  ISETP.GT.AND P4, PT, R3, 0x188, P4 ;  /* 0x000001880300780c */ /* 0x000fe20002784270 */
[----:B------:R-:W-:Y:S02]  /*8120*/  BSSY B1, `(.L_x_196) ;  /* 0x000000c000017945 */ /* 0x000fe40003800000 */
[----:B------:R-:W-:-:S04]  /*8130*/  FMUL R14, R14, R155 ;  /* 0x0000009b0e0e7220 */ /* 0x000fc80000400000 */
[----:B------:R-:W-:-:S05]  /*8140*/  FFMA R14, R25, R154, R14 ;  /* 0x0000009a190e7223 */ /* 0x000fca000000000e */
[----:B------:R-:W-:-:S04]  /*8150*/  F2FP.BF16.F32.PACK_AB R14, RZ, R14 ;  /* 0x0000000eff0e723e */ /* 0x000fc800000010ff */
[----:B-1----:R-:W-:-:S05]  /*8160*/  PRMT R13, R14, 0x7610, R13 ;  /* 0x000076100e0d7816 */ /* 0x002fca000000000d */
[----:B------:R1:W-:Y:S01]  /*8170*/  @P5 STG.E.U16 desc[UR36][R58.64], R13 ;  /* 0x0000000d3a005986 */ /* 0x0003e2000c101524 */
[----:B------:R-:W-:-:S05]  /*8180*/  IADD3 R14, P5, R8, R123, RZ ;  /* 0x0000007b080e7210 */ /* 0x000fca0007fbe0ff */
[----:B------:R-:W-:Y:S01]  /*8190*/  IMAD.X R15, R9, 0x1, R125, P5 ;  /* 0x00000001090f7824 */ /* 0x000fe200028e067d */
[----:B------:R-:W-:Y:S07]  /*81a0*/  @!P4 BRA `(.L_x_197) ;  /* 0x00000000000cc947 */ /* 0x000fee0003800000 */
[----:B------:R-:W-:-:S05]  /*81b0*/  IADD3 R12, P5, R10, R129, RZ ;  /* 0x000000810a0c7210 */ /* 0x000fca0007fbe0ff */
[----:B-1----:R-:W-:-:S05]  /*81c0*/  IMAD.X R13, R11, 0x1, R135, P5 ;  /* 0x000000010b0d7824 */ /* 0x002fca00028e0687 */
[----:B------:R3:W5:Y:S03]  /*81d0*/  LDG.E.LTC128B.U16 R12, desc[UR36][R12.64] ;  /* 0x000000240c0c7981 */ /* 0x000766000c1e1520 */
.L_x_197:
[----:B------:R-:W-:Y:S05]  /*81e0*/  BSYNC B1 ;  /* 0x0000000000017941 */ /* 0x000fea0003800000 */
.L_x_196:
[----:B-----5:R-:W-:Y:S01]  /*81f0*/  IMAD.U32 R20, R12, 0x10000, RZ ;  /* 0x000100000c147824 */ /* 0x020fe200078e00ff */
[----:B------:R-:W-:Y:S01]  /*8200*/  LOP3.LUT P5, RZ, R152, 0x2, RZ, 0xc0, !PT ;  /* 0x0000000298ff7812 */ /* 0x000fe200078ac0ff */
[----:B------:R-:W-:Y:S02]  /*8210*/  BSSY B1, `(.L_x_198) ;  /* 0x000000c000017945 */ /* 0x000fe40003800000 */
[----:B-1-3--:R-:W-:-:S04]  /*8220*/  FMUL R13, R20, R155 ;  /* 0x0000009b140d7220 */ /* 0x00afc80000400000 */
        /* <DEDUP_REMOVED lines=10> */
.L_x_199:
[----:B------:R-:W-:Y:S05]  /*82d0*/  BSYNC B1 ;  /* 0x0000000000017941 */ /* 0x000fea0003800000 */
.L_x_198:
        /* <DEDUP_REMOVED lines=12> */
[----:B-1----:R-:W-:-:S05]  /*83a0*/  IMAD.X R13, R7, 0x1, R135, P5 ;  /* 0x00000001070d7824 */ /* 0x002fca00028e0687 */
[----:B------:R3:W5:Y:S03]  /*83b0*/  LDG.E.LTC128B.U16 R12, desc[UR36][R12.64] ;  /* 0x000000240c0c7981 */ /* 0x000766000c1e1520 */
.L_x_201:
[----:B------:R-:W-:Y:S05]  /*83c0*/  BSYNC B1 ;  /* 0x0000000000017941 */ /* 0x000fea0003800000 */
.L_x_200:
        /* <DEDUP_REMOVED lines=14> */
.L_x_203:
[----:B------:R-:W-:Y:S05]  /*84b0*/  BSYNC B1 ;  /* 0x0000000000017941 */ /* 0x000fea0003800000 */
.L_x_202:
[----:B-----5:R-:W-:Y:S01]  /*84c0*/  IMAD.U32 R14, R12, 0x10000, RZ ;  /* 0x000100000c0e7824 */ /* 0x020fe200078e00ff */
        /* <DEDUP_REMOVED lines=14> */
.L_x_205:
[----:B------:R-:W-:Y:S05]  /*85b0*/  BSYNC B1 ;  /* 0x0000000000017941 */ /* 0x000fea0003800000 */
.L_x_204:
[----:B-----5:R-:W-:Y:S01]  /*85c0*/  IMAD.U32 R20, R12, 0x10000, RZ ;  /* 0x000100000c147824 */ /* 0x020fe200078e00ff */
[----:B------:R-:W-:Y:S03]  /*85d0*/  BSSY B1, `(.L_x_206) ;  /* 0x000000c000017945 */ /* 0x000fe60003800000 */
        /* <DEDUP_REMOVED lines=11> */
.L_x_207:
[----:B------:R-:W-:Y:S05]  /*8690*/  BSYNC B1 ;  /* 0x0000000000017941 */ /* 0x000fea0003800000 */
.L_x_206:
        /* <DEDUP_REMOVED lines=14> */
.L_x_209:
[----:B------:R-:W-:Y:S05]  /*8780*/  BSYNC B1 ;  /* 0x0000000000017941 */ /* 0x000fea0003800000 */
.L_x_208:
        /* <DEDUP_REMOVED lines=14> */
.L_x_211:
[----:B------:R-:W-:Y:S05]  /*8870*/  BSYNC B1 ;  /* 0x0000000000017941 */ /* 0x000fea0003800000 */
.L_x_210:
[----:B-----5:R-:W-:Y:S01]  /*8880*/  IMAD.U32 R14, R12, 0x10000, RZ ;  /* 0x000100000c0e7824 */ /* 0x020fe200078e00ff */
[----:B------:R-:W-:Y:S01]  /*8890*/  LOP3.LUT P5, RZ, R152, 0x10, RZ, 0xc0, !PT ;  /* 0x0000001098ff7812 */ /* 0x000fe200078ac0ff */
        /* <DEDUP_REMOVED lines=13> */
.L_x_213:
[----:B------:R-:W-:Y:S05]  /*8970*/  BSYNC B1 ;  /* 0x0000000000017941 */ /* 0x000fea0003800000 */
.L_x_212:
[----:B-----5:R-:W-:Y:S01]  /*8980*/  IMAD.U32 R20, R12, 0x10000, RZ ;  /* 0x000100000c147824 */ /* 0x020fe200078e00ff */
[----:B------:R-:W-:Y:S03]  /*8990*/  BSSY B1, `(.L_x_214) ;  /* 0x000000c000017945 */ /* 0x000fe60003800000 */
[----:B-1----:R-:W-:-:S04]  /*89a0*/  FMUL R13, R20, R155 ;  /* 0x0000009b140d7220 */ /* 0x002fc80000400000 */
        /* <DEDUP_REMOVED lines=10> */
.L_x_215:
[----:B------:R-:W-:Y:S05]  /*8a50*/  BSYNC B1 ;  /* 0x0000000000017941 */ /* 0x000fea0003800000 */
.L_x_214:
        /* <DEDUP_REMOVED lines=14> */
.L_x_217:
[----:B------:R-:W-:Y:S05]  /*8b40*/  BSYNC B1 ;  /* 0x0000000000017941 */ /* 0x000fea0003800000 */
.L_x_216:
        /* <DEDUP_REMOVED lines=14> */
.L_x_219:
[----:B------:R-:W-:Y:S05]  /*8c30*/  BSYNC B1 ;  /* 0x0000000000017941 */ /* 0x000fea0003800000 */
.L_x_218:
        /* <DEDUP_REMOVED lines=13> */
[----:B-1----:R-:W-:-:S05]  /*8d10*/  IMAD.X R13, R11, 0x1, R135, P5 ;  /* 0x000000010b0d7824 */ /* 0x002fca00028e0687 */
[----:B------:R3:W5:Y:S03]  /*8d20*/  LDG.E.LTC128B.U16 R12, desc[UR36][R12.64] ;  /* 0x000000240c0c7981 */ /* 0x000766000c1e1520 */
.L_x_221:
[----:B------:R-:W-:Y:S05]  /*8d30*/  BSYNC B1 ;  /* 0x0000000000017941 */ /* 0x000fea0003800000 */
.L_x_220:
        /* <DEDUP_REMOVED lines=13> */
.L_x_223:
[----:B------:R-:W-:Y:S05]  /*8e10*/  BSYNC B1 ;  /* 0x0000000000017941 */ /* 0x000fea0003800000 */
.L_x_222:
        /* <DEDUP_REMOVED lines=14> */
.L_x_225:
[----:B------:R-:W-:Y:S05]  /*8f00*/  BSYNC B1 ;  /* 0x0000000000017941 */ /* 0x000fea0003800000 */
.L_x_224:
        /* <DEDUP_REMOVED lines=14> */
.L_x_227:
[----:B------:R-:W-:Y:S05]  /*8ff0*/  BSYNC B1 ;  /* 0x0000000000017941 */ /* 0x000fea0003800000 */
.L_x_226:
        /* <DEDUP_REMOVED lines=15> */
.L_x_229:
[----:B------:R-:W-:Y:S05]  /*90f0*/  BSYNC B1 ;  /* 0x0000000000017941 */ /* 0x000fea0003800000 */
.L_x_228:
        /* <DEDUP_REMOVED lines=13> */
.L_x_231:
[----:B------:R-:W-:Y:S05]  /*91d0*/  BSYNC B1 ;  /* 0x0000000000017941 */ /* 0x000fea0003800000 */
.L_x_230:
        /* <DEDUP_REMOVED lines=15> */
.L_x_233:
[----:B------:R-:W-:Y:S05]  /*92d0*/  BSYNC B1 ;  /* 0x0000000000017941 */ /* 0x000fea0003800000 */
.L_x_232:
[----:B-----5:R-:W-:Y:S01]  /*92e0*/  IMAD.U32 R20, R12, 0x10000, RZ ;  /* 0x000100000c147824 */ /* 0x020fe200078e00ff */
[----:B------:R-:W-:Y:S01]  /*92f0*/  LOP3.LUT P6, RZ, R152, 0x1, RZ, 0xc0, !PT ;  /* 0x0000000198ff7812 */ /* 0x000fe200078cc0ff */
[----:B------:R-:W-:Y:S02]  /*9300*/  BSSY B1, `(.L_x_234) ;  /* 0x000000a000017945 */ /* 0x000fe40003800000 */
[----:B-1----:R-:W-:-:S04]  /*9310*/  FMUL R13, R20, R155 ;  /* 0x0000009b140d7220 */ /* 0x002fc80000400000 */
[----:B------:R-:W-:-:S05]  /*9320*/  FFMA R13, R44, R154, R13 ;  /* 0x0000009a2c0d7223 */ /* 0x000fca000000000d */
[----:B------:R-:W-:-:S05]  /*9330*/  F2FP.BF16.F32.PACK_AB R13, RZ, R13 ;  /* 0x0000000dff0d723e */ /* 0x000fca00000010ff */
[----:B------:R1:W-:Y:S01]  /*9340*/  @P4 STG.E.U16 desc[UR36][R28.64], R13 ;  /* 0x0000000d1c004986 */ /* 0x0003e2000c101524 */
[----:B------:R-:W-:-:S13]  /*9350*/  ISETP.GT.AND P4, PT, R3, 0x180, P6 ;  /* 0x000001800300780c */ /* 0x000fda0003784270 */
[----:B-1----:R-:W-:Y:S05]  /*9360*/  @!P4 BRA `(.L_x_235) ;  /* 0x00000000000cc947 */ /* 0x002fea0003800000 */
[----:B------:R-:W-:-:S05]  /*9370*/  IADD3 R12, P5, R6, R159, RZ ;  /* 0x0000009f060c7210 */ /* 0x000fca0007fbe0ff */
[----:B------:R-:W-:-:S05]  /*9380*/  IMAD.X R13, R7, 0x1, R135, P5 ;  /* 0x00000001070d7824 */ /* 0x000fca00028e0687 */
[----:B------:R1:W5:Y:S03]  /*9390*/  LDG.E.LTC128B.U16 R12, desc[UR36][R12.64] ;  /* 0x000000240c0c7981 */ /* 0x000366000c1e1520 */
.L_x_235:
[----:B------:R-:W-:Y:S05]  /*93a0*/  BSYNC B1 ;  /* 0x0000000000017941 */ /* 0x000fea0003800000 */
.L_x_234:
[----:B-----5:R-:W-:Y:S01]  /*93b0*/  IMAD.U32 R20, R12, 0x10000, RZ ;  /* 0x000100000c147824 */ /* 0x020fe200078e00ff */
[----:B------:R-:W-:Y:S01]  /*93c0*/  LOP3.LUT P5, RZ, R152, 0x400, RZ, 0xc0, !PT ;  /* 0x0000040098ff7812 */ /* 0x000fe200078ac0ff */
[----:B------:R-:W-:Y:S02]  /*93d0*/  BSSY B1, `(.L_x_236) ;  /* 0x000000a000017945 */ /* 0x000fe40003800000 */
[----:B------:R-:W-:-:S04]  /*93e0*/  FMUL R20, R20, R155 ;  /* 0x0000009b14147220 */ /* 0x000fc80000400000 */
[----:B------:R-:W-:-:S05]  /*93f0*/  FFMA R20, R45, R154, R20 ;  /* 0x0000009a2d147223 */ /* 0x000fca0000000014 */
[----:B------:R-:W-:-:S05]  /*9400*/  F2FP.BF16.F32.PACK_AB R20, RZ, R20 ;  /* 0x00000014ff14723e */ /* 0x000fca00000010ff */
[----:B------:R3:W-:Y:S01]  /*9410*/  @P4 STG.E.U16 desc[UR36][R30.64], R20 ;  /* 0x000000141e004986 */ /* 0x0007e2000c101524 */
[----:B------:R-:W-:-:S13]  /*9420*/  ISETP.GT.AND P4, PT, R3, 0x188, P5 ;  /* 0x000001880300780c */ /* 0x000fda0002f84270 */
[----:B---3--:R-:W-:Y:S05]  /*9430*/  @!P4 BRA `(.L_x_237) ;  /* 0x00000000000cc947 */ /* 0x008fea0003800000 */
[----:B------:R-:W-:-:S05]  /*9440*/  IADD3 R12, P5, R10, R105, RZ ;  /* 0x000000690a0c7210 */ /* 0x000fca0007fbe0ff */
[----:B-1----:R-:W-:-:S05]  /*9450*/  IMAD.X R13, R11, 0x1, R135, P5 ;  /* 0x000000010b0d7824 */ /* 0x002fca00028e0687 */
[----:B------:R3:W5:Y:S03]  /*9460*/  LDG.E.LTC128B.U16 R12, desc[UR36][R12.64] ;  /* 0x000000240c0c7981 */ /* 0x000766000c1e1520 */
.L_x_237:
[----:B------:R-:W-:Y:S05]  /*9470*/  BSYNC B1 ;  /* 0x0000000000017941 */ /* 0x000fea0003800000 */
.L_x_236:
[----:B-----5:R-:W-:Y:S01]  /*9480*/  IMAD.U32 R20, R12, 0x10000, RZ ;  /* 0x000100000c147824 */ /* 0x020fe200078e00ff */
[----:B------:R-:W-:Y:S01]  /*9490*/  ISETP.GT.AND P5, PT, R3, 0x188, P6 ;  /* 0x000001880300780c */ /* 0x000fe200037a4270 */
[----:B------:R-:W-:Y:S02]  /*94a0*/  BSSY B1, `(.L_x_238) ;  /* 0x000000a000017945 */ /* 0x000fe40003800000 */
[----:B-1-3--:R-:W-:Y:S01]  /*94b0*/  FMUL R13, R20, R155 ;  /* 0x0000009b140d7220 */ /* 0x00afe20000400000 */
[----:B------:R-:W-:-:S03]  /*94c0*/  PRMT R20, R12, 0x7610, R20 ;  /* 0x000076100c147816 */ /* 0x000fc60000000014 */
[----:B------:R-:W-:-:S05]  /*94d0*/  FFMA R13, R46, R154, R13 ;  /* 0x0000009a2e0d7223 */ /* 0x000fca000000000d */
[----:B------:R-:W-:-:S05]  /*94e0*/  F2FP.BF16.F32.PACK_AB R13, RZ, R13 ;  /* 0x0000000dff0d723e */ /* 0x000fca00000010ff */
[----:B------:R1:W-:Y:S01]  /*94f0*/  @P4 STG.E.U16 desc[UR36][R14.64], R13 ;  /* 0x0000000d0e004986 */ /* 0x0003e2000c101524 */
[----:B------:R-:W-:Y:S05]  /*9500*/  @!P5 BRA `(.L_x_239) ;  /* 0x00000000000cd947 */ /* 0x000fea0003800000 */
[----:B------:R-:W-:-:S05]  /*9510*/  IADD3 R12, P4, R10, R159, RZ ;  /* 0x0000009f0a0c7210 */ /* 0x000fca0007f9e0ff */
[----:B-1----:R-:W-:-:S05]  /*9520*/  IMAD.X R13, R11, 0x1, R135, P4 ;  /* 0x000000010b0d7824 */ /* 0x002fca00020e0687 */
[----:B------:R3:W5:Y:S03]  /*9530*/  LDG.E.LTC128B.U16 R20, desc[UR36][R12.64] ;  /* 0x000000240c147981 */ /* 0x000766000c1e1520 */
.L_x_239:
[----:B------:R-:W-:Y:S05]  /*9540*/  BSYNC B1 ;  /* 0x0000000000017941 */ /* 0x000fea0003800000 */
.L_x_238:
[----:B---3-5:R-:W-:Y:S01]  /*9550*/  IMAD.U32 R12, R20, 0x10000, RZ ;  /* 0x00010000140c7824 */ /* 0x028fe200078e00ff */
[----:B------:R-:W-:Y:S03]  /*9560*/  BSSY B1, `(.L_x_240) ;  /* 0x000000c000017945 */ /* 0x000fe60003800000 */
[----:B-1----:R-:W-:Y:S01]  /*9570*/  FMUL R14, R12, R155 ;  /* 0x0000009b0c0e7220 */ /* 0x002fe20000400000 */
[----:B------:R-:W-:-:S03]  /*9580*/  IADD3 R12, P4, R8, R151, RZ ;  /* 0x00000097080c7210 */ /* 0x000fc60007f9e0ff */
[----:B------:R-:W-:Y:S02]  /*9590*/  FFMA R14, R47, R154, R14 ;  /* 0x0000009a2f0e7223 */ /* 0x000fe4000000000e */
[----:B------:R-:W-:Y:S01]  /*95a0*/  IMAD.X R13, R9, 0x1, R125, P4 ;  /* 0x00000001090d7824 */ /* 0x000fe200020e067d */
[----:B------:R-:W-:Y:S02]  /*95b0*/  ISETP.GT.AND P4, PT, R3, 0x180, P3 ;  /* 0x000001800300780c */ /* 0x000fe40001f84270 */
[----:B------:R-:W-:-:S05]  /*95c0*/  F2FP.BF16.F32.PACK_AB R14, RZ, R14 ;  /* 0x0000000eff0e723e */ /* 0x000fca00000010ff */
[----:B------:R1:W-:Y:S06]  /*95d0*/  @P5 STG.E.U16 desc[UR36][R12.64], R14 ;  /* 0x0000000e0c005986 */ /* 0x0003ec000c101524 */
[----:B------:R-:W-:Y:S05]  /*95e0*/  @!P4 BRA `(.L_x_241) ;  /* 0x00000000000cc947 */ /* 0x000fea0003800000 */
[----:B-1----:R-:W-:-:S05]  /*95f0*/  IADD3 R12, P5, R6, R109, RZ ;  /* 0x0000006d060c7210 */ /* 0x002fca0007fbe0ff */
[----:B------:R-:W-:-:S05]  /*9600*/  IMAD.X R13, R7, 0x1, R135, P5 ;  /* 0x00000001070d7824 */ /* 0x000fca00028e0687 */
[----:B------:R3:W5:Y:S03]  /*9610*/  LDG.E.LTC128B.U16 R20, desc[UR36][R12.64] ;  /* 0x000000240c147981 */ /* 0x000766000c1e1520 */
.L_x_241:
[----:B------:R-:W-:Y:S05]  /*9620*/  BSYNC B1 ;  /* 0x0000000000017941 */ /* 0x000fea0003800000 */
.L_x_240:
[----:B-1-3-5:R-:W-:Y:S01]  /*9630*/  IMAD.U32 R12, R20, 0x10000, RZ ;  /* 0x00010000140c7824 */ /* 0x02afe200078e00ff */
[----:B------:R-:W-:Y:S03]  /*9640*/  BSSY B1, `(.L_x_242) ;  /* 0x000000c000017945 */ /* 0x000fe60003800000 */
[----:B------:R-:W-:Y:S01]  /*9650*/  FMUL R13, R12, R155 ;  /* 0x0000009b0c0d7220 */ /* 0x000fe20000400000 */
        /* <DEDUP_REMOVED lines=10> */
.L_x_243:
[----:B------:R-:W-:Y:S05]  /*9700*/  BSYNC B1 ;  /* 0x0000000000017941 */ /* 0x000fea0003800000 */
.L_x_242:
[----:B-1-3-5:R-:W-:Y:S01]  /*9710*/  IMAD.U32 R12, R20, 0x10000, RZ ;  /* 0x00010000140c7824 */ /* 0x02afe200078e00ff */
[----:B------:R-:W-:Y:S01]  /*9720*/  ISETP.GT.AND P3, PT, R3, 0x188, P3 ;  /* 0x000001880300780c */ /* 0x000fe20001f64270 */
[----:B------:R-:W-:Y:S02]  /*9730*/  BSSY B1, `(.L_x_244) ;  /* 0x000000b000017945 */ /* 0x000fe40003800000 */
[----:B------:R-:W-:-:S04]  /*9740*/  FMUL R12, R12, R155 ;  /* 0x0000009b0c0c7220 */ /* 0x000fc80000400000 */
[----:B------:R-:W-:Y:S01]  /*9750*/  FFMA R49, R49, R154, R12 ;  /* 0x0000009a31317223 */ /* 0x000fe2000000000c */
[----:B------:R-:W-:-:S04]  /*9760*/  IADD3 R12, P4, R4, R157, RZ ;  /* 0x0000009d040c7210 */ /* 0x000fc80007f9e0ff */
[----:B------:R-:W-:Y:S01]  /*9770*/  F2FP.BF16.F32.PACK_AB R49, RZ, R49 ;  /* 0x00000031ff31723e */ /* 0x000fe200000010ff */
[----:B------:R-:W-:-:S05]  /*9780*/  IMAD.X R13, R5, 0x1, R125, P4 ;  /* 0x00000001050d7824 */ /* 0x000fca00020e067d */
[----:B------:R1:W-:Y:S01]  /*9790*/  @P5 STG.E.U16 desc[UR36][R12.64], R49 ;  /* 0x000000310c005986 */ /* 0x0003e2000c101524 */
[----:B------:R-:W-:Y:S05]  /*97a0*/  @!P3 BRA `(.L_x_245) ;  /* 0x00000000000cb947 */ /* 0x000fea0003800000 */
[----:B-1----:R-:W-:-:S05]  /*97b0*/  IADD3 R12, P4, R10, R109, RZ ;  /* 0x0000006d0a0c7210 */ /* 0x002fca0007f9e0ff */
[----:B------:R-:W-:-:S05]  /*97c0*/  IMAD.X R13, R11, 0x1, R135, P4 ;  /* 0x000000010b0d7824 */ /* 0x000fca00020e0687 */
[----:B------:R3:W5:Y:S03]  /*97d0*/  LDG.E.LTC128B.U16 R20, desc[UR36][R12.64] ;  /* 0x000000240c147981 */ /* 0x000766000c1e1520 */
.L_x_245:
[----:B------:R-:W-:Y:S05]  /*97e0*/  BSYNC B1 ;  /* 0x0000000000017941 */ /* 0x000fea0003800000 */
.L_x_244:
[----:B-1-3-5:R-:W-:Y:S01]  /*97f0*/  IMAD.U32 R12, R20, 0x10000, RZ ;  /* 0x00010000140c7824 */ /* 0x02afe200078e00ff */
[----:B------:R-:W-:Y:S01]  /*9800*/  ISETP.GT.AND P2, PT, R3, 0x188, P2 ;  /* 0x000001880300780c */ /* 0x000fe20001744270 */
[----:B------:R-:W-:Y:S02]  /*9810*/  BSSY B1, `(.L_x_246) ;  /* 0x000000b000017945 */ /* 0x000fe40003800000 */
[----:B------:R-:W-:Y:S01]  /*9820*/  FMUL R13, R12, R155 ;  /* 0x0000009b0c0d7220 */ /* 0x000fe20000400000 */
[----:B------:R-:W-:-:S03]  /*9830*/  IADD3 R12, P4, R8, R107, RZ ;  /* 0x0000006b080c7210 */ /* 0x000fc60007f9e0ff */
[----:B------:R-:W-:-:S05]  /*9840*/  FFMA R13, R50, R154, R13 ;  /* 0x0000009a320d7223 */ /* 0x000fca000000000d */
[----:B------:R-:W-:Y:S01]  /*9850*/  F2FP.BF16.F32.PACK_AB R14, RZ, R13 ;  /* 0x0000000dff0e723e */ /* 0x000fe200000010ff */
[----:B------:R-:W-:-:S05]  /*9860*/  IMAD.X R13, R9, 0x1, R125, P4 ;  /* 0x00000001090d7824 */ /* 0x000fca00020e067d */
[----:B------:R1:W-:Y:S01]  /*9870*/  @P3 STG.E.U16 desc[UR36][R12.64], R14 ;  /* 0x0000000e0c003986 */ /* 0x0003e2000c101524 */
[----:B------:R-:W-:Y:S05]  /*9880*/  @!P2 BRA `(.L_x_247) ;  /* 0x00000000000ca947 */ /* 0x000fea0003800000 */
[----:B-1----:R-:W-:-:S05]  /*9890*/  IADD3 R12, P3, R10, R163, RZ ;  /* 0x000000a30a0c7210 */ /* 0x002fca0007f7e0ff */
[----:B------:R-:W-:-:S05]  /*98a0*/  IMAD.X R13, R11, 0x1, R135, P3 ;  /* 0x000000010b0d7824 */ /* 0x000fca00018e0687 */
[----:B------:R3:W5:Y:S03]  /*98b0*/  LDG.E.LTC128B.U16 R20, desc[UR36][R12.64] ;  /* 0x000000240c147981 */ /* 0x000766000c1e1520 */
.L_x_247:
[----:B------:R-:W-:Y:S05]  /*98c0*/  BSYNC B1 ;  /* 0x0000000000017941 */ /* 0x000fea0003800000 */
.L_x_246:
        /* <DEDUP_REMOVED lines=13> */
.L_x_249:
[----:B------:R-:W-:Y:S05]  /*99a0*/  BSYNC B1 ;  /* 0x0000000000017941 */ /* 0x000fea0003800000 */
.L_x_248:
[----:B-1-3-5:R-:W-:Y:S01]  /*99b0*/  IMAD.U32 R12, R20, 0x10000, RZ ;  /* 0x00010000140c7824 */ /* 0x02afe200078e00ff */
[----:B------:R-:W-:Y:S01]  /*99c0*/  ISETP.GT.AND P2, PT, R3, 0x180, P0 ;  /* 0x000001800300780c */ /* 0x000fe20000744270 */
[----:B------:R-:W-:Y:S02]  /*99d0*/  BSSY B1, `(.L_x_250) ;  /* 0x000000b000017945 */ /* 0x000fe40003800000 */
[----:B------:R-:W-:Y:S01]  /*99e0*/  FMUL R13, R12, R155 ;  /* 0x0000009b0c0d7220 */ /* 0x000fe20000400000 */
[----:B------:R-:W-:-:S03]  /*99f0*/  IADD3 R12, P4, R4, R111, RZ ;  /* 0x0000006f040c7210 */ /* 0x000fc60007f9e0ff */
[----:B------:R-:W-:-:S05]  /*9a00*/  FFMA R13, R52, R154, R13 ;  /* 0x0000009a340d7223 */ /* 0x000fca000000000d */
[----:B------:R-:W-:Y:S01]  /*9a10*/  F2FP.BF16.F32.PACK_AB R14, RZ, R13 ;  /* 0x0000000dff0e723e */ /* 0x000fe200000010ff */
[----:B------:R-:W-:Y:S01]  /*9a20*/  IMAD.X R13, R5, 0x1, R125, P4 ;  /* 0x00000001050d7824 */ /* 0x000fe200020e067d */
[----:B0-----:R-:W-:-:S04]  /*9a30*/  IADD3 R6, P4, R6, R115, RZ ;  /* 0x0000007306067210 */ /* 0x001fc80007f9e0ff */
[----:B------:R0:W-:Y:S01]  /*9a40*/  @P3 STG.E.U16 desc[UR36][R12.64], R14 ;  /* 0x0000000e0c003986 */ /* 0x0001e2000c101524 */
[----:B------:R-:W-:Y:S01]  /*9a50*/  IMAD.X R7, R7, 0x1, R135, P4 ;  /* 0x0000000107077824 */ /* 0x000fe200020e0687 */
[----:B------:R-:W-:Y:S07]  /*9a60*/  @!P2 BRA `(.L_x_251) ;  /* 0x000000000004a947 */ /* 0x000fee0003800000 */
[----:B------:R1:W5:Y:S02]  /*9a70*/  LDG.E.LTC128B.U16 R20, desc[UR36][R6.64] ;  /* 0x0000002406147981 */ /* 0x000364000c1e1520 */
.L_x_251:
[----:B------:R-:W-:Y:S05]  /*9a80*/  BSYNC B1 ;  /* 0x0000000000017941 */ /* 0x000fea0003800000 */
.L_x_250:
[----:B-1---5:R-:W-:Y:S01]  /*9a90*/  IMAD.U32 R6, R20, 0x10000, RZ ;  /* 0x0001000014067824 */ /* 0x022fe200078e00ff */
[----:B------:R-:W-:Y:S01]  /*9aa0*/  IADD3 R4, P3, R4, R161, RZ ;  /* 0x000000a104047210 */ /* 0x000fe20007f7e0ff */
[----:B------:R-:W-:Y:S01]  /*9ab0*/  BSSY B1, `(.L_x_252) ;  /* 0x000000b000017945 */ /* 0x000fe20003800000 */
[----:B------:R-:W-:Y:S01]  /*9ac0*/  ISETP.GT.AND P1, PT, R3, 0x188, P1 ;  /* 0x000001880300780c */ /* 0x000fe20000f24270 */
[----:B------:R-:W-:Y:S02]  /*9ad0*/  FMUL R6, R6, R155 ;  /* 0x0000009b06067220 */ /* 0x000fe40000400000 */
[----:B------:R-:W-:Y:S02]  /*9ae0*/  IMAD.X R5, R5, 0x1, R125, P3 ;  /* 0x0000000105057824 */ /* 0x000fe400018e067d */
[----:B------:R-:W-:-:S05]  /*9af0*/  FFMA R6, R53, R154, R6 ;  /* 0x0000009a35067223 */ /* 0x000fca0000000006 */
[----:B------:R-:W-:-:S05]  /*9b00*/  F2FP.BF16.F32.PACK_AB R6, RZ, R6 ;  /* 0x00000006ff06723e */ /* 0x000fca00000010ff */
[----:B------:R1:W-:Y:S01]  /*9b10*/  @P2 STG.E.U16 desc[UR36][R4.64], R6 ;  /* 0x0000000604002986 */ /* 0x0003e2000c101524 */
[----:B------:R-:W-:Y:S05]  /*9b20*/  @!P1 BRA `(.L_x_253) ;  /* 0x00000000000c9947 */ /* 0x000fea0003800000 */
[----:B-1----:R-:W-:-:S05]  /*9b30*/  IADD3 R4, P2, R10, R113, RZ ;  /* 0x000000710a047210 */ /* 0x002fca0007f5e0ff */
[----:B------:R-:W-:-:S05]  /*9b40*/  IMAD.X R5, R11, 0x1, R135, P2 ;  /* 0x000000010b057824 */ /* 0x000fca00010e0687 */
[----:B------:R3:W5:Y:S03]  /*9b50*/  LDG.E.LTC128B.U16 R20, desc[UR36][R4.64] ;  /* 0x0000002404147981 */ /* 0x000766000c1e1520 */
.L_x_253:
[----:B------:R-:W-:Y:S05]  /*9b60*/  BSYNC B1 ;  /* 0x0000000000017941 */ /* 0x000fea0003800000 */
.L_x_252:
[----:B-1-3-5:R-:W-:Y:S01]  /*9b70*/  IMAD.U32 R4, R20, 0x10000, RZ ;  /* 0x0001000014047824 */ /* 0x02afe200078e00ff */
[----:B------:R-:W-:Y:S01]  /*9b80*/  ISETP.GT.AND P0, PT, R3, 0x188, P0 ;  /* 0x000001880300780c */ /* 0x000fe20000704270 */
[----:B------:R-:W-:Y:S02]  /*9b90*/  BSSY B1, `(.L_x_254) ;  /* 0x000000c000017945 */ /* 0x000fe40003800000 */
[----:B------:R-:W-:Y:S01]  /*9ba0*/  FMUL R5, R4, R155 ;  /* 0x0000009b04057220 */ /* 0x000fe20000400000 */
[----:B------:R-:W-:-:S03]  /*9bb0*/  IADD3 R4, P2, R8, R111, RZ ;  /* 0x0000006f08047210 */ /* 0x000fc60007f5e0ff */
[----:B------:R-:W-:-:S05]  /*9bc0*/  FFMA R5, R54, R154, R5 ;  /* 0x0000009a36057223 */ /* 0x000fca0000000005 */
[----:B------:R-:W-:Y:S01]  /*9bd0*/  F2FP.BF16.F32.PACK_AB R6, RZ, R5 ;  /* 0x00000005ff06723e */ /* 0x000fe200000010ff */
[----:B------:R-:W-:-:S03]  /*9be0*/  IMAD.X R5, R9, 0x1, R125, P2 ;  /* 0x0000000109057824 */ /* 0x000fc600010e067d */
[----:B------:R-:W-:-:S05]  /*9bf0*/  PRMT R7, R6, 0x7610, R7 ;  /* 0x0000761006077816 */ /* 0x000fca0000000007 */
[----:B------:R1:W-:Y:S01]  /*9c00*/  @P1 STG.E.U16 desc[UR36][R4.64], R7 ;  /* 0x0000000704001986 */ /* 0x0003e2000c101524 */
[----:B------:R-:W-:-:S05]  /*9c10*/  IADD3 R6, P1, R10, R115, RZ ;  /* 0x000000730a067210 */ /* 0x000fca0007f3e0ff */
[----:B-1----:R-:W-:Y:S01]  /*9c20*/  IMAD.X R7, R11, 0x1, R135, P1 ;  /* 0x000000010b077824 */ /* 0x002fe200008e0687 */
[----:B------:R-:W-:Y:S07]  /*9c30*/  @!P0 BRA `(.L_x_255) ;  /* 0x0000000000048947 */ /* 0x000fee0003800000 */
[----:B------:R1:W5:Y:S02]  /*9c40*/  LDG.E.LTC128B.U16 R20, desc[UR36][R6.64] ;  /* 0x0000002406147981 */ /* 0x000364000c1e1520 */
.L_x_255:
[----:B------:R-:W-:Y:S05]  /*9c50*/  BSYNC B1 ;  /* 0x0000000000017941 */ /* 0x000fea0003800000 */
.L_x_254:
[----:B------:R-:W-:Y:S05]  /*9c60*/  @!P0 BRA `(.L_x_256) ;  /* 0x0000003000bc8947 */ /* 0x000fea0003800000 */
[----:B-----5:R-:W-:Y:S01]  /*9c70*/  IMAD.U32 R20, R20, 0x10000, RZ ;  /* 0x0001000014147824 */ /* 0x020fe200078e00ff */
[----:B------:R-:W-:-:S03]  /*9c80*/  IADD3 R4, P0, R8, R161, RZ ;  /* 0x000000a108047210 */ /* 0x000fc60007f1e0ff */
[----:B------:R-:W-:Y:S02]  /*9c90*/  FMUL R20, R20, R155 ;  /* 0x0000009b14147220 */ /* 0x000fe40000400000 */
[----:B------:R-:W-:Y:S02]  /*9ca0*/  IMAD.X R5, R9, 0x1, R125, P0 ;  /* 0x0000000109057824 */ /* 0x000fe400000e067d */
[----:B------:R-:W-:-:S05]  /*9cb0*/  FFMA R20, R55, R154, R20 ;  /* 0x0000009a37147223 */ /* 0x000fca0000000014 */
[----:B------:R-:W-:-:S05]  /*9cc0*/  F2FP.BF16.F32.PACK_AB R20, RZ, R20 ;  /* 0x00000014ff14723e */ /* 0x000fca00000010ff */
[----:B------:R3:W-:Y:S01]  /*9cd0*/  STG.E.U16 desc[UR36][R4.64], R20 ;  /* 0x0000001404007986 */ /* 0x0007e2000c101524 */
[----:B------:R-:W-:Y:S05]  /*9ce0*/  BRA `(.L_x_256) ;  /* 0x00000030009c7947 */ /* 0x000fea0003800000 */
.L_x_35:
[----:B------:R-:W-:Y:S01]  /*9cf0*/  ULDC.64 UR4, c[0x0][0x5c0] ;  /* 0x0001700000047ab9 */ /* 0x000fe20000000a00 */
[-C--:B------:R-:W-:Y:S01]  /*9d00*/  FMUL R120, R120, R154.reuse ;  /* 0x0000009a78787220 */ /* 0x080fe20000400000 */
[----:B------:R-:W-:Y:S01]  /*9d10*/  LEA R4, P1, R166, UR4, 0x1 ;  /* 0x00000004a6047c11 */ /* 0x000fe2000f8208ff */
[-C--:B------:R-:W-:Y:S01]  /*9d20*/  FMUL R121, R121, R154.reuse ;  /* 0x0000009a79797220 */ /* 0x080fe20000400000 */
[----:B------:R-:W-:Y:S01]  /*9d30*/  ISETP.GT.AND P5, PT, R14, 0x1, PT ;  /* 0x000000010e00780c */ /* 0x000fe20003fa4270 */
[----:B------:R-:W-:Y:S01]  /*9d40*/  FMUL R122, R122, R154 ;  /* 0x0000009a7a7a7220 */ /* 0x000fe20000400000 */
[----:B------:R-:W-:Y:S01]  /*9d50*/  F2FP.BF16.F32.PACK_AB R120, RZ, R120 ;  /* 0x00000078ff78723e */ /* 0x000fe200000010ff */
[-C--:B------:R-:W-:Y:S01]  /*9d60*/  FMUL R123, R123, R154.reuse ;  /* 0x0000009a7b7b7220 */ /* 0x080fe20000400000 */
[----:B------:R-:W-:Y:S01]  /*9d70*/  LEA.HI.X R5, R166, UR5, R173, 0x1, P1 ;  /* 0x00000005a6057c11 */ /* 0x000fe200088f0cad */
[-C--:B------:R-:W-:Y:S01]  /*9d80*/  FMUL R124, R124, R154.reuse ;  /* 0x0000009a7c7c7220 */ /* 0x080fe20000400000 */
[----:B------:R-:W-:Y:S01]  /*9d90*/  ISETP.GT.AND P1, PT, R3, RZ, P5 ;  /* 0x000000ff0300720c */ /* 0x000fe20002f24270 */
[-C--:B------:R-:W-:Y:S01]  /*9da0*/  FMUL R125, R125, R154.reuse ;  /* 0x0000009a7d7d7220 */ /* 0x080fe20000400000 */
[C---:B------:R-:W-:Y:S01]  /*9db0*/  ISETP.GT.AND P3, PT, R3.reuse, 0x8, P4 ;  /* 0x000000080300780c */ /* 0x040fe20002764270 */
[----:B------:R-:W-:Y:S01]  /*9dc0*/  @P0 STG.E.U16 desc[UR36][R4.64], R120 ;  /* 0x0000007804000986 */ /* 0x000fe2000c101524 */
[----:B------:R-:W-:Y:S01]  /*9dd0*/  ISETP.GT.AND P0, PT, R3, 0x8, P5 ;  /* 0x000000080300780c */ /* 0x000fe20002f04270 */
[-C--:B------:R-:W-:Y:S01]  /*9de0*/  FMUL R126, R126, R154.reuse ;  /* 0x0000009a7e7e7220 */ /* 0x080fe20000400000 */
[C---:B------:R-:W-:Y:S01]  /*9df0*/  SHF.L.U64.HI R7, R12.reuse, 0x4, R13 ;  /* 0x000000040c077819 */ /* 0x040fe2000001020d */
[----:B------:R-:W-:Y:S01]  /*9e00*/  FMUL R127, R127, R154 ;  /* 0x0000009a7f7f7220 */ /* 0x000fe20000400000 */
[----:B------:R-:W-:Y:S01]  /*9e10*/  LEA R8, P2, R12, R4, 0x4 ;  /* 0x000000040c087211 */ /* 0x000fe200078420ff */
[----:B------:R-:W-:Y:S01]  /*9e20*/  FMUL R128, R128, R154 ;  /* 0x0000009a80807220 */ /* 0x000fe20000400000 */
[----:B------:R-:W-:Y:S01]  /*9e30*/  F2FP.BF16.F32.PACK_AB R121, RZ, R121 ;  /* 0x00000079ff79723e */ /* 0x000fe200000010ff */
[----:B------:R-:W-:Y:S01]  /*9e40*/  IMAD.SHL.U32 R11, R12, 0x100, RZ ;  /* 0x000001000c0b7824 */ /* 0x000fe200078e00ff */
[C---:B------:R-:W-:Y:S01]  /*9e50*/  ISETP.GT.AND P6, PT, R14.reuse, 0x8, PT ;  /* 0x000000080e00780c */ /* 0x040fe20003fc4270 */
[----:B------:R-:W-:Y:S01]  /*9e60*/  IMAD.X R9, R7, 0x1, R5, P2 ;  /* 0x0000000107097824 */ /* 0x000fe200010e0605 */
[----:B------:R-:W-:Y:S01]  /*9e70*/  F2FP.BF16.F32.PACK_AB R122, RZ, R122 ;  /* 0x0000007aff7a723e */ /* 0x000fe200000010ff */
[----:B------:R-:W-:Y:S01]  /*9e80*/  @P1 STG.E.U16 desc[UR36][R4.64+0x2], R121 ;  /* 0x0000027904001986 */ /* 0x000fe2000c101524 */
[----:B------:R-:W-:Y:S01]  /*9e90*/  F2FP.BF16.F32.PACK_AB R123, RZ, R123 ;  /* 0x0000007bff7b723e */ /* 0x000fe200000010ff */
[--C-:B------:R-:W-:Y:S01]  /*9ea0*/  @P0 IMAD.MOV.U32 R6, RZ, RZ, R8.reuse ;  /* 0x000000ffff060224 */ /* 0x100fe200078e0008 */
[----:B------:R-:W-:Y:S01]  /*9eb0*/  ISETP.GT.AND P1, PT, R3, RZ, P6 ;  /* 0x000000ff0300720c */ /* 0x000fe20003724270 */
[----:B------:R-:W-:Y:S01]  /*9ec0*/  @P0 IMAD.MOV.U32 R7, RZ, RZ, R9 ;  /* 0x000000ffff070224 */ /* 0x000fe200078e0009 */
[----:B------:R-:W-:Y:S01]  /*9ed0*/  ISETP.GT.AND P5, PT, R14, 0x9, PT ;  /* 0x000000090e00780c */ /* 0x000fe20003fa4270 */
[----:B------:R-:W-:Y:S01]  /*9ee0*/  @P3 STG.E.U16 desc[UR36][R8.64], R122 ;  /* 0x0000007a08003986 */ /* 0x000fe2000c101524 */
[----:B------:R-:W-:Y:S01]  /*9ef0*/  F2FP.BF16.F32.PACK_AB R124, RZ, R124 ;  /* 0x0000007cff7c723e */ /* 0x000fe200000010ff */
[-C--:B------:R-:W-:Y:S01]  /*9f00*/  FMUL R129, R129, R154.reuse ;  /* 0x0000009a81817220 */ /* 0x080fe20000400000 */
[----:B------:R-:W-:Y:S01]  /*9f10*/  F2FP.BF16.F32.PACK_AB R125, RZ, R125 ;  /* 0x0000007dff7d723e */ /* 0x000fe200000010ff */
[----:B------:R0:W-:Y:S01]  /*9f20*/  @P0 STG.E.U16 desc[UR36][R6.64+0x2], R123 ;  /* 0x0000027b06000986 */ /* 0x0001e2000c101524 */
[----:B------:R-:W-:Y:S01]  /*9f30*/  ISETP.GT.AND P0, PT, R3, RZ, P5 ;  /* 0x000000ff0300720c */ /* 0x000fe20002f04270 */
[----:B------:R-:W-:Y:S01]  /*9f40*/  FMUL R130, R130, R154 ;  /* 0x0000009a82827220 */ /* 0x000fe20000400000 */
[----:B------:R-:W-:Y:S01]  /*9f50*/  F2FP.BF16.F32.PACK_AB R126, RZ, R126 ;  /* 0x0000007eff7e723e */ /* 0x000fe200000010ff */
[-C--:B------:R-:W-:Y:S01]  /*9f60*/  FMUL R131, R131, R154.reuse ;  /* 0x0000009a83837220 */ /* 0x080fe20000400000 */
[----:B------:R-:W-:Y:S01]  /*9f70*/  F2FP.BF16.F32.PACK_AB R127, RZ, R127 ;  /* 0x0000007fff7f723e */ /* 0x000fe200000010ff */
[----:B------:R-:W-:Y:S01]  /*9f80*/  @P1 STG.E.U16 desc[UR36][R4.64+0x10], R124 ;  /* 0x0000107c04001986 */ /* 0x000fe2000c101524 */
[----:B------:R-:W-:Y:S01]  /*9f90*/  ISETP.GT.AND P1, PT, R3, 0x8, P6 ;  /* 0x000000080300780c */ /* 0x000fe20003724270 */
[-C--:B------:R-:W-:Y:S01]  /*9fa0*/  FMUL R132, R132, R154.reuse ;  /* 0x0000009a84847220 */ /* 0x080fe20000400000 */
[----:B------:R-:W-:Y:S01]  /*9fb0*/  ISETP.GT.AND P3, PT, R14, 0x10, PT ;  /* 0x000000100e00780c */ /* 0x000fe20003f64270 */
[----:B------:R-:W-:Y:S01]  /*9fc0*/  FMUL R133, R133, R154 ;  /* 0x0000009a85857220 */ /* 0x000fe20000400000 */
[----:B------:R-:W-:Y:S01]  /*9fd0*/  F2FP.BF16.F32.PACK_AB R128, RZ, R128 ;  /* 0x00000080ff80723e */ /* 0x000fe200000010ff */
[-C--:B------:R-:W-:Y:S01]  /*9fe0*/  FMUL R134, R134, R154.reuse ;  /* 0x0000009a86867220 */ /* 0x080fe20000400000 */
[----:B------:R-:W-:Y:S01]  /*9ff0*/  SHF.L.U64.HI R13, R12, 0x8, R13 ;  /* 0x000000080c0d7819 */ /* 0x000fe2000001020d */
[----:B------:R-:W-:Y:S01]  /*a000*/  @P0 STG.E.U16 desc[UR36][R4.64+0x12], R125 ;  /* 0x0000127d04000986 */ /* 0x000fe2000c101524 */
[----:B------:R-:W-:Y:S01]  /*a010*/  ISETP.GT.AND P0, PT, R3, 0x8, P5 ;  /* 0x000000080300780c */ /* 0x000fe20002f04270 */
[-C--:B------:R-:W-:Y:S01]  /*a020*/  FMUL R135, R135, R154.reuse ;  /* 0x0000009a87877220 */ /* 0x080fe20000400000 */
[----:B------:R-:W-:Y:S01]  /*a030*/  LOP3.LUT R15, R11, 0x2, RZ, 0xfc, !PT ;  /* 0x000000020b0f7812 */ /* 0x000fe200078efcff */
[----:B------:R-:W-:Y:S01]  /*a040*/  FMUL R136, R136, R154 ;  /* 0x0000009a88887220 */ /* 0x000fe20000400000 */
[----:B------:R-:W-:Y:S01]  /*a050*/  ISETP.GT.AND P2, PT, R14, 0x11, PT ;  /* 0x000000110e00780c */ /* 0x000fe20003f44270 */
[----:B0-----:R-:W-:Y:S01]  /*a060*/  @P1 IMAD.MOV.U32 R6, RZ, RZ, R8 ;  /* 0x000000ffff061224 */ /* 0x001fe200078e0008 */
[----:B------:R-:W-:Y:S01]  /*a070*/  F2FP.BF16.F32.PACK_AB R129, RZ, R129 ;  /* 0x00000081ff81723e */ /* 0x000fe200000010ff */
[----:B------:R-:W-:Y:S01]  /*a080*/  @P1 IMAD.MOV.U32 R7, RZ, RZ, R9 ;  /* 0x000000ffff071224 */ /* 0x000fe200078e0009 */
[----:B------:R-:W-:Y:S01]  /*a090*/  F2FP.BF16.F32.PACK_AB R130, RZ, R130 ;  /* 0x00000082ff82723e */ /* 0x000fe200000010ff */
[-C--:B------:R-:W-:Y:S01]  /*a0a0*/  FMUL R137, R137, R154.reuse ;  /* 0x0000009a89897220 */ /* 0x080fe20000400000 */
[----:B------:R-:W-:Y:S01]  /*a0b0*/  F2FP.BF16.F32.PACK_AB R131, RZ, R131 ;  /* 0x00000083ff83723e */ /* 0x000fe200000010ff */
[----:B------:R-:W-:Y:S01]  /*a0c0*/  FMUL R138, R138, R154 ;  /* 0x0000009a8a8a7220 */ /* 0x000fe20000400000 */
[----:B------:R0:W-:Y:S01]  /*a0d0*/  @P1 STG.E.U16 desc[UR36][R6.64+0x10], R126 ;  /* 0x0000107e06001986 */ /* 0x0001e2000c101524 */
[----:B------:R-:W-:Y:S01]  /*a0e0*/  F2FP.BF16.F32.PACK_AB R132, RZ, R132 ;  /* 0x00000084ff84723e */ /* 0x000fe200000010ff */
[-C--:B------:R-:W-:Y:S01]  /*a0f0*/  FMUL R139, R139, R154.reuse ;  /* 0x0000009a8b8b7220 */ /* 0x080fe20000400000 */
[----:B------:R-:W-:Y:S01]  /*a100*/  ISETP.GT.AND P1, PT, R14, 0x19, PT ;  /* 0x000000190e00780c */ /* 0x000fe20003f24270 */
[----:B------:R-:W-:Y:S01]  /*a110*/  @P0 STG.E.U16 desc[UR36][R8.64+0x12], R127 ;  /* 0x0000127f08000986 */ /* 0x000fe2000c101524 */
[----:B------:R-:W-:Y:S01]  /*a120*/  ISETP.GT.AND P0, PT, R3, RZ, P3 ;  /* 0x000000ff0300720c */ /* 0x000fe20001f04270 */
[-C--:B------:R-:W-:Y:S01]  /*a130*/  FMUL R140, R140, R154.reuse ;  /* 0x0000009a8c8c7220 */ /* 0x080fe20000400000 */
[----:B------:R-:W-:Y:S01]  /*a140*/  F2FP.BF16.F32.PACK_AB R133, RZ, R133 ;  /* 0x00000085ff85723e */ /* 0x000fe200000010ff */
[----:B------:R-:W-:Y:S01]  /*a150*/  FMUL R141, R141, R154 ;  /* 0x0000009a8d8d7220 */ /* 0x000fe20000400000 */
[----:B------:R-:W-:Y:S01]  /*a160*/  F2FP.BF16.F32.PACK_AB R134, RZ, R134 ;  /* 0x00000086ff86723e */ /* 0x000fe200000010ff */
        /* <DEDUP_REMOVED lines=8> */
[----:B------:R1:W-:Y:S01]  /*a1f0*/  @P0 STG.E.U16 desc[UR36][R4.64+0x20], R128 ;  /* 0x0000208004000986 */ /* 0x0003e2000c101524 */
[----:B0-----:R-:W-:Y:S01]  /*a200*/  IADD3 R6, P0, R11, R4, RZ ;  /* 0x000000040b067210 */ /* 0x001fe20007f1e0ff */
[-C--:B------:R-:W-:Y:S01]  /*a210*/  FMUL R146, R146, R154.reuse ;  /* 0x0000009a92927220 */ /* 0x080fe20000400000 */
[----:B------:R-:W-:Y:S01]  /*a220*/  F2FP.BF16.F32.PACK_AB R139, RZ, R139 ;  /* 0x0000008bff8b723e */ /* 0x000fe200000010ff */
[----:B------:R-:W-:Y:S01]  /*a230*/  FMUL R147, R147, R154 ;  /* 0x0000009a93937220 */ /* 0x000fe20000400000 */
[----:B------:R-:W-:Y:S01]  /*a240*/  F2FP.BF16.F32.PACK_AB R140, RZ, R140 ;  /* 0x0000008cff8c723e */ /* 0x000fe200000010ff */
[--C-:B------:R-:W-:Y:S01]  /*a250*/  IMAD.X R7, R13, 0x1, R5.reuse, P0 ;  /* 0x000000010d077824 */ /* 0x100fe200000e0605 */
[----:B------:R-:W-:Y:S01]  /*a260*/  IADD3 R124, P0, R15, R4, RZ ;  /* 0x000000040f7c7210 */ /* 0x000fe20007f1e0ff */
[-C--:B------:R-:W-:Y:S01]  /*a270*/  FMUL R148, R148, R154.reuse ;  /* 0x0000009a94947220 */ /* 0x080fe20000400000 */
[----:B------:R-:W-:Y:S01]  /*a280*/  ISETP.GT.AND P5, PT, R14, 0x29, PT ;  /* 0x000000290e00780c */ /* 0x000fe20003fa4270 */
[-C--:B------:R-:W-:Y:S01]  /*a290*/  FMUL R149, R149, R154.reuse ;  /* 0x0000009a95957220 */ /* 0x080fe20000400000 */
[----:B------:R-:W-:Y:S01]  /*a2a0*/  F2FP.BF16.F32.PACK_AB R141, RZ, R141 ;  /* 0x0000008dff8d723e */ /* 0x000fe200000010ff */
[----:B------:R-:W-:Y:S01]  /*a2b0*/  IMAD.X R125, R13, 0x1, R5, P0 ;  /* 0x000000010d7d7824 */ /* 0x000fe200000e0605 */
[----:B------:R-:W-:Y:S01]  /*a2c0*/  ISETP.GT.AND P0, PT, R3, RZ, P2 ;  /* 0x000000ff0300720c */ /* 0x000fe20001704270 */
        /* <DEDUP_REMOVED lines=12> */
[----:B------:R0:W-:Y:S01]  /*a390*/  @P0 STG.E.U16 desc[UR36][R4.64+0x22], R129 ;  /* 0x0000228104000986 */ /* 0x0001e2000c101524 */
[----:B------:R-:W-:Y:S01]  /*a3a0*/  ISETP.GT.AND P0, PT, R3, 0x8, P3 ;  /* 0x000000080300780c */ /* 0x000fe20001f04270 */
[-C--:B------:R-:W-:Y:S01]  /*a3b0*/  FMUL R92, R92, R154.reuse ;  /* 0x0000009a5c5c7220 */ /* 0x080fe20000400000 */
[----:B------:R-:W-:Y:S01]  /*a3c0*/  ISETP.GT.AND P3, PT, R14, 0x30, PT ;  /* 0x000000300e00780c */ /* 0x000fe20003f64270 */
        /* <DEDUP_REMOVED lines=8> */
[-C--:B------:R-:W-:Y:S01]  /*a450*/  FMUL R97, R97, R154.reuse ;  /* 0x0000009a61617220 */ /* 0x080fe20000400000 */
[----:B------:R-:W-:Y:S01]  /*a460*/  LOP3.LUT R123, R11, 0x10, RZ, 0xfc, !PT ;  /* 0x000000100b7b7812 */ /* 0x000fe200078efcff */
[----:B------:R2:W-:Y:S01]  /*a470*/  @P0 STG.E.U16 desc[UR36][R8.64+0x20], R130 ;  /* 0x0000208208000986 */ /* 0x0005e2000c101524 */
[----:B------:R-:W-:Y:S01]  /*a480*/  ISETP.GT.AND P0, PT, R3, 0x8, P2 ;  /* 0x000000080300780c */ /* 0x000fe20001704270 */
[-C--:B------:R-:W-:Y:S01]  /*a490*/  FMUL R98, R98, R154.reuse ;  /* 0x0000009a62627220 */ /* 0x080fe20000400000 */
[----:B------:R-:W-:Y:S01]  /*a4a0*/  ISETP.GT.AND P2, PT, R14, 0x18, PT ;  /* 0x000000180e00780c */ /* 0x000fe20003f44270 */
[----:B------:R-:W-:Y:S01]  /*a4b0*/  FMUL R99, R99, R154 ;  /* 0x0000009a63637220 */ /* 0x000fe20000400000 */
[----:B------:R-:W-:Y:S01]  /*a4c0*/  F2FP.BF16.F32.PACK_AB R88, RZ, R88 ;  /* 0x00000058ff58723e */ /* 0x000fe200000010ff */
[-C--:B------:R-:W-:Y:S01]  /*a4d0*/  FMUL R100, R100, R154.reuse ;  /* 0x0000009a64647220 */ /* 0x080fe20000400000 */
[----:B------:R-:W-:Y:S01]  /*a4e0*/  LOP3.LUT R121, R11, 0x12, RZ, 0xfc, !PT ;  /* 0x000000120b797812 */ /* 0x000fe200078efcff */
[-C--:B------:R-:W-:Y:S01]  /*a4f0*/  FMUL R101, R101, R154.reuse ;  /* 0x0000009a65657220 */ /* 0x080fe20000400000 */
[----:B------:R-:W-:Y:S01]  /*a500*/  F2FP.BF16.F32.PACK_AB R89, RZ, R89 ;  /* 0x00000059ff59723e */ /* 0x000fe200000010ff */
[----:B------:R-:W-:Y:S01]  /*a510*/  FMUL R102, R102, R154 ;  /* 0x0000009a66667220 */ /* 0x000fe20000400000 */
[----:B------:R-:W-:Y:S01]  /*a520*/  F2FP.BF16.F32.PACK_AB R90, RZ, R90 ;  /* 0x0000005aff5a723e */ /* 0x000fe200000010ff */
[-C--:B------:R-:W-:Y:S01]  /*a530*/  FMUL R103, R103, R154.reuse ;  /* 0x0000009a67677220 */ /* 0x080fe20000400000 */
[----:B------:R-:W-:Y:S01]  /*a540*/  F2FP.BF16.F32.PACK_AB R91, RZ, R91 ;  /* 0x0000005bff5b723e */ /* 0x000fe200000010ff */
[----:B------:R3:W-:Y:S01]  /*a550*/  @P0 STG.E.U16 desc[UR36][R8.64+0x22], R131 ;  /* 0x0000228308000986 */ /* 0x0007e2000c101524 */
[----:B------:R-:W-:Y:S01]  /*a560*/  ISETP.GT.AND P0, PT, R3, RZ, P2 ;  /* 0x000000ff0300720c */ /* 0x000fe20001704270 */
[-C--:B------:R-:W-:Y:S01]  /*a570*/  FMUL R104, R104, R154.reuse ;  /* 0x0000009a68687220 */ /* 0x080fe20000400000 */
[----:B------:R-:W-:Y:S01]  /*a580*/  PRMT R10, R91, 0x7610, R10 ;  /* 0x000076105b0a7816 */ /* 0x000fe2000000000a */
        /* <DEDUP_REMOVED lines=10> */
[----:B------:R-:W-:Y:S01]  /*a630*/  @P0 STG.E.U16 desc[UR36][R4.64+0x30], R132 ;  /* 0x0000308404000986 */ /* 0x000fe2000c101524 */
        /* <DEDUP_REMOVED lines=27> */
[----:B------:R-:W-:Y:S01]  /*a7f0*/  @P0 STG.E.U16 desc[UR36][R8.64+0x30], R134 ;  /* 0x0000308608000986 */ /* 0x000fe2000c101524 */
[----:B------:R-:W-:Y:S01]  /*a800*/  ISETP.GT.AND P0, PT, R3, 0x8, P1 ;  /* 0x000000080300780c */ /* 0x000fe20000f04270 */
[-C--:B------:R-:W-:Y:S01]  /*a810*/  FMUL R58, R58, R154.reuse ;  /* 0x0000009a3a3a7220 */ /* 0x080fe20000400000 */
[----:B------:R-:W-:Y:S01]  /*a820*/  ISETP.GT.AND P1, PT, R14, 0x21, PT ;  /* 0x000000210e00780c */ /* 0x000fe20003f24270 */
        /* <DEDUP_REMOVED lines=137> */
[----:B------:R-:W-:Y:S01]  /*b0c0*/  ISETP.GT.AND P0, PT, R14, 0x31, PT ;  /* 0x000000310e00780c */ /* 0x000fe20003f04270 */
[----:B------:R-:W-:Y:S01]  /*b0d0*/  FMUL R54, R54, R154 ;  /* 0x0000009a36367220 */ /* 0x000fe20000400000 */
[----:B------:R-:W-:Y:S01]  /*b0e0*/  F2FP.BF16.F32.PACK_AB R36, RZ, R36 ;  /* 0x00000024ff24723e */ /* 0x000fe200000010ff */
[----:B------:R-:W-:Y:S01]  /*b0f0*/  FMUL R55, R55, R154 ;  /* 0x0000009a37377220 */ /* 0x000fe20000400000 */
[----:B------:R-:W-:-:S02]  /*b100*/  ISETP.GT.AND P1, PT, R3, RZ, P0 ;  /* 0x000000ff0300720c */ /* 0x000fc40000724270 */
[----:B------:R-:W-:Y:S02]  /*b110*/  F2FP.BF16.F32.PACK_AB R37, RZ, R37 ;  /* 0x00000025ff25723e */ /* 0x000fe400000010ff */
[----:B------:R-:W-:Y:S02]  /*b120*/  F2FP.BF16.F32.PACK_AB R38, RZ, R38 ;  /* 0x00000026ff26723e */ /* 0x000fe400000010ff */
[----:B------:R-:W-:Y:S02]  /*b130*/  F2FP.BF16.F32.PACK_AB R39, RZ, R39 ;  /* 0x00000027ff27723e */ /* 0x000fe400000010ff */
[----:B------:R-:W-:Y:S02]  /*b140*/  F2FP.BF16.F32.PACK_AB R40, RZ, R40 ;  /* 0x00000028ff28723e */ /* 0x000fe400000010ff */
[----:B------:R-:W-:Y:S02]  /*b150*/  F2FP.BF16.F32.PACK_AB R41, RZ, R41 ;  /* 0x00000029ff29723e */ /* 0x000fe400000010ff */
[----:B------:R-:W-:Y:S01]  /*b160*/  F2FP.BF16.F32.PACK_AB R42, RZ, R42 ;  /* 0x0000002aff2a723e */ /* 0x000fe200000010ff */
[----:B------:R-:W-:Y:S01]  /*b170*/  @P1 STG.E.U16 desc[UR36][R4.64+0x62], R145 ;  /* 0x0000629104001986 */ /* 0x000fe2000c101524 */
[----:B------:R-:W-:-:S02]  /*b180*/  ISETP.GT.AND P1, PT, R3, 0x8, P3 ;  /* 0x000000080300780c */ /* 0x000fc40001f24270 */
        /* <DEDUP_REMOVED lines=15> */
[----:B------:R-:W-:-:S02]  /*b280*/  ISETP.GT.AND P1, PT, R3, RZ, P2 ;  /* 0x000000ff0300720c */ /* 0x000fc40001724270 */
[----:B------:R-:W-:-:S11]  /*b290*/  F2FP.BF16.F32.PACK_AB R55, RZ, R55 ;  /* 0x00000037ff37723e */ /* 0x000fd600000010ff */
[----:B------:R-:W-:Y:S01]  /*b2a0*/  @P1 STG.E.U16 desc[UR36][R4.64+0x70], R148 ;  /* 0x0000709404001986 */ /* 0x000fe2000c101524 */
[----:B------:R-:W-:-:S04]  /*b2b0*/  ISETP.GT.AND P1, PT, R14, 0x39, PT ;  /* 0x000000390e00780c */ /* 0x000fc80003f24270 */
[----:B------:R-:W-:-:S13]  /*b2c0*/  ISETP.GT.AND P6, PT, R3, RZ, P1 ;  /* 0x000000ff0300720c */ /* 0x000fda0000fc4270 */
[----:B------:R-:W-:Y:S01]  /*b2d0*/  @P6 STG.E.U16 desc[UR36][R4.64+0x72], R149 ;  /* 0x0000729504006986 */ /* 0x000fe2000c101524 */
[----:B------:R-:W-:-:S13]  /*b2e0*/  ISETP.GT.AND P6, PT, R3, 0x8, P2 ;  /* 0x000000080300780c */ /* 0x000fda00017c4270 */
[----:B------:R-:W-:Y:S01]  /*b2f0*/  @P6 STG.E.U16 desc[UR36][R8.64+0x70], R150 ;  /* 0x0000709608006986 */ /* 0x000fe2000c101524 */
[----:B------:R-:W-:-:S13]  /*b300*/  ISETP.GT.AND P6, PT, R3, 0x8, P1 ;  /* 0x000000080300780c */ /* 0x000fda0000fc4270 */
[----:B------:R-:W-:Y:S01]  /*b310*/  @P6 STG.E.U16 desc[UR36][R8.64+0x72], R151 ;  /* 0x0000729708006986 */ /* 0x000fe2000c101524 */
[----:B-1----:R-:W-:-:S05]  /*b320*/  IADD3 R128, P6, R123, R4, RZ ;  /* 0x000000047b807210 */ /* 0x002fca0007fde0ff */
[----:B0-----:R-:W-:Y:S01]  /*b330*/  IMAD.X R129, R13, 0x1, R5, P6 ;  /* 0x000000010d817824 */ /* 0x001fe200030e0605 */
[----:B------:R-:W-:-:S13]  /*b340*/  ISETP.GT.AND P6, PT, R3, 0x80, P4 ;  /* 0x000000800300780c */ /* 0x000fda00027c4270 */
[----:B------:R-:W-:Y:S01]  /*b350*/  @P6 STG.E.U16 desc[UR36][R6.64], R88 ;  /* 0x0000005806006986 */ /* 0x000fe2000c101524 */
[----:B--2---:R-:W-:-:S05]  /*b360*/  IADD3 R130, P6, R121, R4, RZ ;  /* 0x0000000479827210 */ /* 0x004fca0007fde0ff */
[----:B---3--:R-:W-:Y:S01]  /*b370*/  IMAD.X R131, R13, 0x1, R5, P6 ;  /* 0x000000010d837824 */ /* 0x008fe200030e0605 */
[----:B------:R-:W-:-:S04]  /*b380*/  ISETP.GT.AND P6, PT, R14, 0x1, PT ;  /* 0x000000010e00780c */ /* 0x000fc80003fc4270 */
[----:B------:R-:W-:-:S13]  /*b390*/  ISETP.GT.AND P6, PT, R3, 0x80, P6 ;  /* 0x000000800300780c */ /* 0x000fda00037c4270 */
[----:B------:R0:W-:Y:S01]  /*b3a0*/  @P6 STG.E.U16 desc[UR36][R124.64], R89 ;  /* 0x000000597c006986 */ /* 0x0001e2000c101524 */
[----:B------:R-:W-:-:S05]  /*b3b0*/  IADD3 R20, P6, R11, R8, RZ ;  /* 0x000000080b147210 */ /* 0x000fca0007fde0ff */
[----:B------:R-:W-:Y:S01]  /*b3c0*/  IMAD.X R21, R13, 0x1, R9, P6 ;  /* 0x000000010d157824 */ /* 0x000fe200030e0609 */
[----:B------:R-:W-:Y:S02]  /*b3d0*/  ISETP.GT.AND P6, PT, R3, 0x88, P4 ;  /* 0x000000880300780c */ /* 0x000fe400027c4270 */
[----:B0-----:R-:W-:-:S11]  /*b3e0*/  LOP3.LUT R89, R11, 0x20, RZ, 0xfc, !PT ;  /* 0x000000200b597812 */ /* 0x001fd600078efcff */
[----:B------:R-:W-:Y:S01]  /*b3f0*/  @P6 STG.E.U16 desc[UR36][R20.64], R90 ;  /* 0x0000005a14006986 */ /* 0x000fe2000c101524 */
[----:B------:R-:W-:-:S05]  /*b400*/  IADD3 R126, P6, R15, R8, RZ ;  /* 0x000000080f7e7210 */ /* 0x000fca0007fde0ff */
[----:B------:R-:W-:Y:S01]  /*b410*/  IMAD.X R127, R13, 0x1, R9, P6 ;  /* 0x000000010d7f7824 */ /* 0x000fe200030e0609 */
[----:B------:R-:W-:-:S04]  /*b420*/  ISETP.GT.AND P6, PT, R14, 0x1, PT ;  /* 0x000000010e00780c */ /* 0x000fc80003fc4270 */
[----:B------:R-:W-:-:S13]  /*b430*/  ISETP.GT.AND P6, PT, R3, 0x88, P6 ;  /* 0x000000880300780c */ /* 0x000fda00037c4270 */
[----:B------:R0:W-:Y:S01]  /*b440*/  @P6 STG.E.U16 desc[UR36][R126.64], R10 ;  /* 0x0000000a7e006986 */ /* 0x0001e2000c101524 */
[----:B------:R-:W-:-:S05]  /*b450*/  IADD3 R132, P6, R89, R4, RZ ;  /* 0x0000000459847210 */ /* 0x000fca0007fde0ff */
[----:B------:R-:W-:Y:S01]  /*b460*/  IMAD.X R133, R13, 0x1, R5, P6 ;  /* 0x000000010d857824 */ /* 0x000fe200030e0605 */
[----:B------:R-:W-:-:S04]  /*b470*/  ISETP.GT.AND P6, PT, R14, 0x8, PT ;  /* 0x000000080e00780c */ /* 0x000fc80003fc4270 */
[----:B------:R-:W-:Y:S02]  /*b480*/  ISETP.GT.AND P6, PT, R3, 0x80, P6 ;  /* 0x000000800300780c */ /* 0x000fe400037c4270 */
[----:B0-----:R-:W-:Y:S02]  /*b490*/  PRMT R10, R95, 0x7610, R10 ;  /* 0x000076105f0a7816 */ /* 0x001fe4000000000a */
[----:B------:R-:W-:-:S09]  /*b4a0*/  LOP3.LUT R95, R11, 0x32, RZ, 0xfc, !PT ;  /* 0x000000320b5f7812 */ /* 0x000fd200078efcff */
        /* <DEDUP_REMOVED lines=105> */
[----:B------:R-:W-:-:S13]  /*bb40*/  ISETP.GT.AND P6, PT, R3, 0x88, P5 ;  /* 0x000000880300780c */ /* 0x000fda0002fc4270 */
[----:B------:R0:W-:Y:S01]  /*bb50*/  @P6 STG.E.U16 desc[UR36][R126.64], R10 ;  /* 0x0000000a7e006986 */ /* 0x0001e2000c101524 */
[----:B------:R-:W-:-:S05]  /*bb60*/  IADD3 R128, P6, R109, R4, RZ ;  /* 0x000000046d807210 */ /* 0x000fca0007fde0ff */
[----:B------:R-:W-:Y:S01]  /*bb70*/  IMAD.X R129, R13, 0x1, R5, P6 ;  /* 0x000000010d817824 */ /* 0x000fe200030e0605 */
[----:B------:R-:W-:Y:S02]  /*bb80*/  ISETP.GT.AND P6, PT, R3, 0x80, P3 ;  /* 0x000000800300780c */ /* 0x000fe40001fc4270 */
[----:B0-----:R-:W-:-:S11]  /*bb90*/  PRMT R10, R114, 0x7610, R10 ;  /* 0x00007610720a7816 */ /* 0x001fd6000000000a */
[----:B------:R0:W-:Y:S01]  /*bba0*/  @P6 STG.E.U16 desc[UR36][R132.64], R112 ;  /* 0x0000007084006986 */ /* 0x0001e2000c101524 */
[----:B------:R-:W-:-:S05]  /*bbb0*/  IADD3 R124, P6, R111, R4, RZ ;  /* 0x000000046f7c7210 */ /* 0x000fca0007fde0ff */
[----:B------:R-:W-:Y:S01]  /*bbc0*/  IMAD.X R125, R13, 0x1, R5, P6 ;  /* 0x000000010d7d7824 */ /* 0x000fe200030e0605 */
[----:B------:R-:W-:-:S13]  /*bbd0*/  ISETP.GT.AND P6, PT, R3, 0x80, P0 ;  /* 0x000000800300780c */ /* 0x000fda00007c4270 */
[----:B------:R1:W-:Y:S01]  /*bbe0*/  @P6 STG.E.U16 desc[UR36][R134.64], R113 ;  /* 0x0000007186006986 */ /* 0x0003e2000c101524 */
[----:B------:R-:W-:-:S05]  /*bbf0*/  IADD3 R4, P6, R105, R8, RZ ;  /* 0x0000000869047210 */ /* 0x000fca0007fde0ff */
[----:B------:R-:W-:Y:S01]  /*bc00*/  IMAD.X R5, R13, 0x1, R9, P6 ;  /* 0x000000010d057824 */ /* 0x000fe200030e0609 */
[----:B------:R-:W-:-:S13]  /*bc10*/  ISETP.GT.AND P6, PT, R3, 0x88, P3 ;  /* 0x000000880300780c */ /* 0x000fda0001fc4270 */
[----:B------:R-:W-:Y:S01]  /*bc20*/  @P6 STG.E.U16 desc[UR36][R4.64], R10 ;  /* 0x0000000a04006986 */ /* 0x000fe2000c101524 */
[----:B0-----:R-:W-:-:S05]  /*bc30*/  IADD3 R112, P6, R107, R8, RZ ;  /* 0x000000086b707210 */ /* 0x001fca0007fde0ff */
[----:B-1----:R-:W-:Y:S01]  /*bc40*/  IMAD.X R113, R13, 0x1, R9, P6 ;  /* 0x000000010d717824 */ /* 0x002fe200030e0609 */
[----:B------:R-:W-:-:S13]  /*bc50*/  ISETP.GT.AND P6, PT, R3, 0x88, P0 ;  /* 0x000000880300780c */ /* 0x000fda00007c4270 */
[----:B------:R0:W-:Y:S01]  /*bc60*/  @P6 STG.E.U16 desc[UR36][R112.64], R115 ;  /* 0x0000007370006986 */ /* 0x0001e2000c101524 */
[----:B------:R-:W-:-:S05]  /*bc70*/  IADD3 R114, P6, R109, R8, RZ ;  /* 0x000000086d727210 */ /* 0x000fca0007fde0ff */
[----:B0-----:R-:W-:Y:S01]  /*bc80*/  IMAD.X R115, R13, 0x1, R9, P6 ;  /* 0x000000010d737824 */ /* 0x001fe200030e0609 */
[----:B------:R-:W-:-:S13]  /*bc90*/  ISETP.GT.AND P6, PT, R3, 0x80, P2 ;  /* 0x000000800300780c */ /* 0x000fda00017c4270 */
        /* <DEDUP_REMOVED lines=13> */
[----:B0-----:R-:W-:-:S05]  /*bd70*/  IADD3 R116, P6, R123, R6, RZ ;  /* 0x000000067b747210 */ /* 0x001fca0007fde0ff */
[----:B-1----:R-:W-:Y:S01]  /*bd80*/  IMAD.X R117, R13, 0x1, R7, P6 ;  /* 0x000000010d757824 */ /* 0x002fe200030e0607 */
[----:B------:R-:W-:-:S13]  /*bd90*/  ISETP.GT.AND P6, PT, R3, 0x100, P4 ;  /* 0x000001000300780c */ /* 0x000fda00027c4270 */
[----:B------:R0:W-:Y:S01]  /*bda0*/  @P6 STG.E.U16 desc[UR36][R4.64], R56 ;  /* 0x0000003804006986 */ /* 0x0001e2000c101524 */
[----:B--2---:R-:W-:-:S05]  /*bdb0*/  IADD3 R114, P6, R121, R6, RZ ;  /* 0x0000000679727210 */ /* 0x004fca0007fde0ff */
[----:B------:R-:W-:Y:S01]  /*bdc0*/  IMAD.X R115, R13, 0x1, R7, P6 ;  /* 0x000000010d737824 */ /* 0x000fe200030e0607 */
[----:B------:R-:W-:-:S04]  /*bdd0*/  ISETP.GT.AND P6, PT, R14, 0x1, PT ;  /* 0x000000010e00780c */ /* 0x000fc80003fc4270 */
[----:B------:R-:W-:-:S13]  /*bde0*/  ISETP.GT.AND P6, PT, R3, 0x100, P6 ;  /* 0x000001000300780c */ /* 0x000fda00037c4270 */
[----:B------:R1:W-:Y:S01]  /*bdf0*/  @P6 STG.E.U16 desc[UR36][R112.64], R57 ;  /* 0x0000003970006986 */ /* 0x0003e2000c101524 */
[----:B---3--:R-:W-:-:S05]  /*be00*/  IADD3 R8, P6, R11, R20, RZ ;  /* 0x000000140b087210 */ /* 0x008fca0007fde0ff */
[----:B------:R-:W-:Y:S01]  /*be10*/  IMAD.X R9, R13, 0x1, R21, P6 ;  /* 0x000000010d097824 */ /* 0x000fe200030e0615 */
[----:B------:R-:W-:-:S13]  /*be20*/  ISETP.GT.AND P6, PT, R3, 0x108, P4 ;  /* 0x000001080300780c */ /* 0x000fda00027c4270 */
[----:B------:R-:W-:Y:S01]  /*be30*/  @P6 STG.E.U16 desc[UR36][R8.64], R58 ;  /* 0x0000003a08006986 */ /* 0x000fe2000c101524 */
[----:B0-----:R-:W-:-:S05]  /*be40*/  IADD3 R56, P6, R15, R20, RZ ;  /* 0x000000140f387210 */ /* 0x001fca0007fde0ff */
[----:B-1----:R-:W-:Y:S01]  /*be50*/  IMAD.X R57, R13, 0x1, R21, P6 ;  /* 0x000000010d397824 */ /* 0x002fe200030e0615 */
[----:B------:R-:W-:-:S04]  /*be60*/  ISETP.GT.AND P6, PT, R14, 0x1, PT ;  /* 0x000000010e00780c */ /* 0x000fc80003fc4270 */
[----:B------:R-:W-:-:S13]  /*be70*/  ISETP.GT.AND P6, PT, R3, 0x108, P6 ;  /* 0x000001080300780c */ /* 0x000fda00037c4270 */
[----:B------:R0:W-:Y:S01]  /*be80*/  @P6 STG.E.U16 desc[UR36][R56.64], R59 ;  /* 0x0000003b38006986 */ /* 0x0001e2000c101524 */
        /* <DEDUP_REMOVED lines=10> */
[----:B0-----:R-:W-:-:S05]  /*bf30*/  IADD3 R56, P6, R123, R20, RZ ;  /* 0x000000147b387210 */ /* 0x001fca0007fde0ff */
        /* <DEDUP_REMOVED lines=9> */
[----:B-1----:R-:W-:-:S05]  /*bfd0*/  IADD3 R60, P6, R93, R6, RZ ;  /* 0x000000065d3c7210 */ /* 0x002fca0007fde0ff */
[----:B--2---:R-:W-:Y:S01]  /*bfe0*/  IMAD.X R61, R13, 0x1, R7, P6 ;  /* 0x000000010d3d7824 */ /* 0x004fe200030e0607 */
[----:B------:R-:W-:-:S04]  /*bff0*/  ISETP.GT.AND P6, PT, R14, 0x10, PT ;  /* 0x000000100e00780c */ /* 0x000fc80003fc4270 */
[----:B------:R-:W-:-:S13]  /*c000*/  ISETP.GT.AND P6, PT, R3, 0x100, P6 ;  /* 0x000001000300780c */ /* 0x000fda00037c4270 */
[----:B------:R1:W-:Y:S01]  /*c010*/  @P6 STG.E.U16 desc[UR36][R112.64], R64 ;  /* 0x0000004070006986 */ /* 0x0003e2000c101524 */
[----:B0-----:R-:W-:-:S05]  /*c020*/  IADD3 R62, P6, R95, R6, RZ ;  /* 0x000000065f3e7210 */ /* 0x001fca0007fde0ff */
[----:B---3--:R-:W-:Y:S01]  /*c030*/  IMAD.X R63, R13, 0x1, R7, P6 ;  /* 0x000000010d3f7824 */ /* 0x008fe200030e0607 */
        /* <DEDUP_REMOVED lines=14> */
[----:B0-----:R-:W-:Y:S01]  /*c120*/  IMAD.X R65, R13, 0x1, R7, P6 ;  /* 0x000000010d417824 */ /* 0x001fe200030e0607 */
[----:B------:R-:W-:-:S04]  /*c130*/  ISETP.GT.AND P6, PT, R14, 0x18, PT ;  /* 0x000000180e00780c */ /* 0x000fc80003fc4270 */
[----:B------:R-:W-:-:S13]  /*c140*/  ISETP.GT.AND P6, PT, R3, 0x100, P6 ;  /* 0x000001000300780c */ /* 0x000fda00037c4270 */
[----:B------:R0:W-:Y:S01]  /*c150*/  @P6 STG.E.U16 desc[UR36][R60.64], R68 ;  /* 0x000000443c006986 */ /* 0x0001e2000c101524 */
[----:B--2---:R-:W-:-:S05]  /*c160*/  IADD3 R66, P6, R99, R6, RZ ;  /* 0x0000000663427210 */ /* 0x004fca0007fde0ff */
        /* <DEDUP_REMOVED lines=19> */
[----:B-1----:R-:W-:-:S05]  /*c2a0*/  IADD3 R62, P6, R103, R6, RZ ;  /* 0x00000006673e7210 */ /* 0x002fca0007fde0ff */
[----:B------:R-:W-:Y:S01]  /*c2b0*/  IMAD.X R63, R13, 0x1, R7, P6 ;  /* 0x000000010d3f7824 */ /* 0x000fe200030e0607 */
[----:B------:R-:W-:-:S04]  /*c2c0*/  ISETP.GT.AND P6, PT, R14, 0x21, PT ;  /* 0x000000210e00780c */ /* 0x000fc80003fc4270 */
        /* <DEDUP_REMOVED lines=29> */
[----:B------:R3:W-:Y:S01]  /*c4a0*/  @P6 STG.E.U16 desc[UR36][R58.64], R79 ;  /* 0x0000004f3a006986 */ /* 0x0007e2000c101524 */
[----:B0-----:R-:W-:-:S05]  /*c4b0*/  IADD3 R60, P6, R109, R6, RZ ;  /* 0x000000066d3c7210 */ /* 0x001fca0007fde0ff */
[----:B------:R-:W-:Y:S01]  /*c4c0*/  IMAD.X R61, R13, 0x1, R7, P6 ;  /* 0x000000010d3d7824 */ /* 0x000fe200030e0607 */
[----:B------:R-:W-:-:S13]  /*c4d0*/  ISETP.GT.AND P6, PT, R3, 0x100, P3 ;  /* 0x000001000300780c */ /* 0x000fda0001fc4270 */
[----:B------:R-:W-:Y:S01]  /*c4e0*/  @P6 STG.E.U16 desc[UR36][R64.64], R80 ;  /* 0x0000005040006986 */ /* 0x000fe2000c101524 */
[----:B-1----:R-:W-:-:S05]  /*c4f0*/  IADD3 R62, P6, R111, R6, RZ ;  /* 0x000000066f3e7210 */ /* 0x002fca0007fde0ff */
[----:B------:R-:W-:Y:S01]  /*c500*/  IMAD.X R63, R13, 0x1, R7, P6 ;  /* 0x000000010d3f7824 */ /* 0x000fe200030e0607 */
[----:B------:R-:W-:-:S13]  /*c510*/  ISETP.GT.AND P6, PT, R3, 0x100, P0 ;  /* 0x000001000300780c */ /* 0x000fda00007c4270 */
[----:B------:R-:W-:Y:S01]  /*c520*/  @P6 STG.E.U16 desc[UR36][R66.64], R81 ;  /* 0x0000005142006986 */ /* 0x000fe2000c101524 */
[----:B------:R-:W-:-:S05]  /*c530*/  IADD3 R6, P6, R105, R20, RZ ;  /* 0x0000001469067210 */ /* 0x000fca0007fde0ff */
[----:B------:R-:W-:Y:S01]  /*c540*/  IMAD.X R7, R13, 0x1, R21, P6 ;  /* 0x000000010d077824 */ /* 0x000fe200030e0615 */
[----:B------:R-:W-:-:S13]  /*c550*/  ISETP.GT.AND P6, PT, R3, 0x108, P3 ;  /* 0x000001080300780c */ /* 0x000fda0001fc4270 */
[----:B------:R0:W-:Y:S01]  /*c560*/  @P6 STG.E.U16 desc[UR36][R6.64], R82 ;  /* 0x0000005206006986 */ /* 0x0001e2000c101524 */
[----:B--2---:R-:W-:-:S05]  /*c570*/  IADD3 R56, P6, R107, R20, RZ ;  /* 0x000000146b387210 */ /* 0x004fca0007fde0ff */
[----:B------:R-:W-:Y:S01]  /*c580*/  IMAD.X R57, R13, 0x1, R21, P6 ;  /* 0x000000010d397824 */ /* 0x000fe200030e0615 */
        /* <DEDUP_REMOVED lines=10> */
[----:B------:R-:W-:-:S05]  /*c630*/  IADD3 R20, P6, R11, R4, RZ ;  /* 0x000000040b147210 */ /* 0x000fca0007fde0ff */
[----:B------:R-:W-:Y:S01]  /*c640*/  IMAD.X R21, R13, 0x1, R5, P6 ;  /* 0x000000010d157824 */ /* 0x000fe200030e0605 */
        /* <DEDUP_REMOVED lines=8> */
[C---:B------:R-:W-:Y:S02]  /*c6d0*/  ISETP.GT.AND P6, PT, R3.reuse, 0x180, P4 ;  /* 0x000001800300780c */ /* 0x040fe400027c4270 */
[----:B------:R-:W-:-:S11]  /*c6e0*/  ISETP.GT.AND P4, PT, R3, 0x188, P4 ;  /* 0x000001880300780c */ /* 0x000fd60002784270 */
        /* <DEDUP_REMOVED lines=9> */
[----:B------:R1:W-:Y:S01]  /*c780*/  @P4 STG.E.U16 desc[UR36][R6.64], R26 ;  /* 0x0000001a06004986 */ /* 0x0003e2000c101524 */
[----:B------:R-:W-:-:S05]  /*c790*/  IADD3 R10, P4, R15, R8, RZ ;  /* 0x000000080f0a7210 */ /* 0x000fca0007f9e0ff */
[----:B------:R-:W-:Y:S01]  /*c7a0*/  IMAD.X R11, R13, 0x1, R9, P4 ;  /* 0x000000010d0b7824 */ /* 0x000fe200020e0609 */
[----:B------:R-:W-:Y:S02]  /*c7b0*/  ISETP.GT.AND P4, PT, R3, 0x188, P6 ;  /* 0x000001880300780c */ /* 0x000fe40003784270 */
[----:B------:R-:W-:-:S11]  /*c7c0*/  ISETP.GT.AND P6, PT, R14, 0x8, PT ;  /* 0x000000080e00780c */ /* 0x000fd60003fc4270 */
[----:B------:R3:W-:Y:S01]  /*c7d0*/  @P4 STG.E.U16 desc[UR36][R10.64], R27 ;  /* 0x0000001b0a004986 */ /* 0x0007e2000c101524 */
[----:B--2---:R-:W-:-:S05]  /*c7e0*/  IADD3 R20, P4, R89, R4, RZ ;  /* 0x0000000459147210 */ /* 0x004fca0007f9e0ff */
[----:B------:R-:W-:Y:S01]  /*c7f0*/  IMAD.X R21, R13, 0x1, R5, P4 ;  /* 0x000000010d157824 */ /* 0x000fe200020e0605 */
[----:B------:R-:W-:Y:S02]  /*c800*/  ISETP.GT.AND P4, PT, R3, 0x180, P6 ;  /* 0x000001800300780c */ /* 0x000fe40003784270 */
[----:B------:R-:W-:-:S11]  /*c810*/  ISETP.GT.AND P6, PT, R14, 0x9, PT ;  /* 0x000000090e00780c */ /* 0x000fd60003fc4270 */
[----:B------:R2:W-:Y:S01]  /*c820*/  @P4 STG.E.U16 desc[UR36][R60.64], R28 ;  /* 0x0000001c3c004986 */ /* 0x0005e2000c101524 */
[----:B------:R-:W-:-:S05]  /*c830*/  IADD3 R24, P4, R91, R4, RZ ;  /* 0x000000045b187210 */ /* 0x000fca0007f9e0ff */
[----:B0-----:R-:W-:Y:S01]  /*c840*/  IMAD.X R25, R13, 0x1, R5, P4 ;  /* 0x000000010d197824 */ /* 0x001fe200020e0605 */
[----:B------:R-:W-:-:S13]  /*c850*/  ISETP.GT.AND P4, PT, R3, 0x180, P6 ;  /* 0x000001800300780c */ /* 0x000fda0003784270 */
[----:B------:R0:W-:Y:S01]  /*c860*/  @P4 STG.E.U16 desc[UR36][R58.64], R29 ;  /* 0x0000001d3a004986 */ /* 0x0001e2000c101524 */
[----:B-1----:R-:W-:-:S05]  /*c870*/  IADD3 R6, P4, R123, R8, RZ ;  /* 0x000000087b067210 */ /* 0x002fca0007f9e0ff */
[----:B------:R-:W-:Y:S01]  /*c880*/  IMAD.X R7, R13, 0x1, R9, P4 ;  /* 0x000000010d077824 */ /* 0x000fe200020e0609 */
[----:B------:R-:W-:-:S04]  /*c890*/  ISETP.GT.AND P4, PT, R14, 0x8, PT ;  /* 0x000000080e00780c */ /* 0x000fc80003f84270 */
[----:B------:R-:W-:-:S13]  /*c8a0*/  ISETP.GT.AND P4, PT, R3, 0x188, P4 ;  /* 0x000001880300780c */ /* 0x000fda0002784270 */
[----:B------:R1:W-:Y:S01]  /*c8b0*/  @P4 STG.E.U16 desc[UR36][R6.64], R30 ;  /* 0x0000001e06004986 */ /* 0x0003e2000c101524 */
[----:B---3--:R-:W-:-:S05]  /*c8c0*/  IADD3 R10, P4, R121, R8, RZ ;  /* 0x00000008790a7210 */ /* 0x008fca0007f9e0ff */
[----:B------:R-:W-:Y:S01]  /*c8d0*/  IMAD.X R11, R13, 0x1, R9, P4 ;  /* 0x000000010d0b7824 */ /* 0x000fe200020e0609 */
[----:B------:R-:W-:Y:S02]  /*c8e0*/  ISETP.GT.AND P4, PT, R3, 0x188, P6 ;  /* 0x000001880300780c */ /* 0x000fe40003784270 */
[----:B------:R-:W-:-:S11]  /*c8f0*/  ISETP.GT.AND P6, PT, R14, 0x10, PT ;  /* 0x000000100e00780c */ /* 0x000fd60003fc4270 */
[----:B------:R3:W-:Y:S01]  /*c900*/  @P4 STG.E.U16 desc[UR36][R10.64], R31 ;  /* 0x0000001f0a004986 */ /* 0x0007e2000c101524 */
[----:B------:R-:W-:-:S05]  /*c910*/  IADD3 R26, P4, R93, R4, RZ ;  /* 0x000000045d1a7210 */ /* 0x000fca0007f9e0ff */
[----:B------:R-:W-:Y:S01]  /*c920*/  IMAD.X R27, R13, 0x1, R5, P4 ;  /* 0x000000010d1b7824 */ /* 0x000fe200020e0605 */
[----:B------:R-:W-:Y:S02]  /*c930*/  ISETP.GT.AND P4, PT, R3, 0x180, P6 ;  /* 0x000001800300780c */ /* 0x000fe40003784270 */
[----:B------:R-:W-:-:S11]  /*c940*/  ISETP.GT.AND P6, PT, R14, 0x11, PT ;  /* 0x000000110e00780c */ /* 0x000fd60003fc4270 */
[----:B------:R4:W-:Y:S01]  /*c950*/  @P4 STG.E.U16 desc[UR36][R20.64], R32 ;  /* 0x0000002014004986 */ /* 0x0009e2000c101524 */
[----:B--2---:R-:W-:-:S05]  /*c960*/  IADD3 R28, P4, R95, R4, RZ ;  /* 0x000000045f1c7210 */ /* 0x004fca0007f9e0ff */
        /* <DEDUP_REMOVED lines=13> */
[----:B----4-:R-:W-:-:S05]  /*ca40*/  IADD3 R20, P4, R97, R4, RZ ;  /* 0x0000000461147210 */ /* 0x010fca0007f9e0ff */
[----:B------:R-:W-:Y:S01]  /*ca50*/  IMAD.X R21, R13, 0x1, R5, P4 ;  /* 0x000000010d157824 */ /* 0x000fe200020e0605 */
[----:B------:R-:W-:Y:S02]  /*ca60*/  ISETP.GT.AND P4, PT, R3, 0x180, P6 ;  /* 0x000001800300780c */ /* 0x000fe40003784270 */
[----:B------:R-:W-:-:S11]  /*ca70*/  ISETP.GT.AND P6, PT, R14, 0x19, PT ;  /* 0x000000190e00780c */ /* 0x000fd60003fc4270 */
[----:B------:R3:W-:Y:S01]  /*ca80*/  @P4 STG.E.U16 desc[UR36][R26.64], R36 ;  /* 0x000000241a004986 */ /* 0x0007e2000c101524 */
[----:B0-----:R-:W-:-:S05]  /*ca90*/  IADD3 R24, P4, R99, R4, RZ ;  /* 0x0000000463187210 */ /* 0x001fca0007f9e0ff */
[----:B------:R-:W-:Y:S01]  /*caa0*/  IMAD.X R25, R13, 0x1, R5, P4 ;  /* 0x000000010d197824 */ /* 0x000fe200020e0605 */
        /* <DEDUP_REMOVED lines=9> */
[----:B------:R-:W-:Y:S02]  /*cb40*/  ISETP.GT.AND P4, PT, R3, 0x188, P6 ;  /* 0x000001880300780c */ /* 0x000fe40003784270 */
[----:B------:R-:W-:-:S11]  /*cb50*/  ISETP.GT.AND P6, PT, R14, 0x20, PT ;  /* 0x000000200e00780c */ /* 0x000fd60003fc4270 */
[----:B------:R2:W-:Y:S01]  /*cb60*/  @P4 STG.E.U16 desc[UR36][R10.64], R39 ;  /* 0x000000270a004986 */ /* 0x0005e2000c101524 */
[----:B---3--:R-:W-:-:S05]  /*cb70*/  IADD3 R26, P4, R101, R4, RZ ;  /* 0x00000004651a7210 */ /* 0x008fca0007f9e0ff */
[----:B------:R-:W-:Y:S01]  /*cb80*/  IMAD.X R27, R13, 0x1, R5, P4 ;  /* 0x000000010d1b7824 */ /* 0x000fe200020e0605 */
[----:B------:R-:W-:Y:S02]  /*cb90*/  ISETP.GT.AND P4, PT, R3, 0x180, P6 ;  /* 0x000001800300780c */ /* 0x000fe40003784270 */
[----:B------:R-:W-:-:S11]  /*cba0*/  ISETP.GT.AND P6, PT, R14, 0x21, PT ;  /* 0x000000210e00780c */ /* 0x000fd60003fc4270 */
[----:B------:R3:W-:Y:S01]  /*cbb0*/  @P4 STG.E.U16 desc[UR36][R20.64], R40 ;  /* 0x0000002814004986 */ /* 0x0007e2000c101524 */
[----:B0-----:R-:W-:-:S05]  /*cbc0*/  IADD3 R28, P4, R103, R4, RZ ;  /* 0x00000004671c7210 */ /* 0x001fca0007f9e0ff */
[----:B------:R-:W-:Y:S01]  /*cbd0*/  IMAD.X R29, R13, 0x1, R5, P4 ;  /* 0x000000010d1d7824 */ /* 0x000fe200020e0605 */
[----:B------:R-:W-:-:S13]  /*cbe0*/  ISETP.GT.AND P4, PT, R3, 0x180, P6 ;  /* 0x000001800300780c */ /* 0x000fda0003784270 */
[----:B------:R-:W-:Y:S01]  /*cbf0*/  @P4 STG.E.U16 desc[UR36][R24.64], R41 ;  /* 0x0000002918004986 */ /* 0x000fe2000c101524 */
        /* <DEDUP_REMOVED lines=12> */
[----:B------:R-:W-:-:S13]  /*ccc0*/  ISETP.GT.AND P4, PT, R3, 0x180, P6 ;  /* 0x000001800300780c */ /* 0x000fda0003784270 */
[----:B------:R-:W-:Y:S01]  /*ccd0*/  @P4 STG.E.U16 desc[UR36][R26.64], R44 ;  /* 0x0000002c1a004986 */ /* 0x000fe2000c101524 */
[C---:B------:R-:W-:Y:S02]  /*cce0*/  ISETP.GT.AND P4, PT, R3.reuse, 0x180, P5 ;  /* 0x000001800300780c */ /* 0x040fe40002f84270 */
[----:B------:R-:W-:-:S11]  /*ccf0*/  ISETP.GT.AND P5, PT, R3, 0x188, P5 ;  /* 0x000001880300780c */ /* 0x000fd60002fa4270 */
[----:B------:R-:W-:Y:S01]  /*cd00*/  @P4 STG.E.U16 desc[UR36][R28.64], R45 ;  /* 0x0000002d1c004986 */ /* 0x000fe2000c101524 */
[----:B------:R-:W-:-:S13]  /*cd10*/  ISETP.GT.AND P4, PT, R3, 0x188, P6 ;  /* 0x000001880300780c */ /* 0x000fda0003784270 */
[----:B------:R-:W-:Y:S01]  /*cd20*/  @P4 STG.E.U16 desc[UR36][R20.64], R46 ;  /* 0x0000002e14004986 */ /* 0x000fe2000c101524 */
[----:B0-----:R-:W-:-:S05]  /*cd30*/  IADD3 R6, P4, R103, R8, RZ ;  /* 0x0000000867067210 */ /* 0x001fca0007f9e0ff */
[----:B------:R-:W-:Y:S01]  /*cd40*/  IMAD.X R7, R13, 0x1, R9, P4 ;  /* 0x000000010d077824 */ /* 0x000fe200020e0609 */
[C---:B------:R-:W-:Y:S02]  /*cd50*/  ISETP.GT.AND P4, PT, R3.reuse, 0x180, P3 ;  /* 0x000001800300780c */ /* 0x040fe40001f84270 */
[----:B------:R-:W-:Y:S02]  /*cd60*/  ISETP.GT.AND P3, PT, R3, 0x188, P3 ;  /* 0x000001880300780c */ /* 0x000fe40001f64270 */
[----:B------:R0:W-:Y:S01]  /*cd70*/  @P5 STG.E.U16 desc[UR36][R6.64], R47 ;  /* 0x0000002f06005986 */ /* 0x0001e2000c101524 */
[----:B-1----:R-:W-:-:S05]  /*cd80*/  IADD3 R10, P5, R105, R4, RZ ;  /* 0x00000004690a7210 */ /* 0x002fca0007fbe0ff */
[----:B------:R-:W-:-:S05]  /*cd90*/  IMAD.X R11, R13, 0x1, R5, P5 ;  /* 0x000000010d0b7824 */ /* 0x000fca00028e0605 */
[----:B------:R1:W-:Y:S01]  /*cda0*/  @P4 STG.E.U16 desc[UR36][R10.64], R48 ;  /* 0x000000300a004986 */ /* 0x0003e2000c101524 */
[----:B0-----:R-:W-:Y:S02]  /*cdb0*/  IADD3 R6, P5, R107, R4, RZ ;  /* 0x000000046b067210 */ /* 0x001fe40007fbe0ff */
[C---:B------:R-:W-:Y:S02]  /*cdc0*/  ISETP.GT.AND P4, PT, R3.reuse, 0x180, P0 ;  /* 0x000001800300780c */ /* 0x040fe40000784270 */
[----:B------:R-:W-:Y:S01]  /*cdd0*/  ISETP.GT.AND P0, PT, R3, 0x188, P0 ;  /* 0x000001880300780c */ /* 0x000fe20000704270 */
[----:B------:R-:W-:Y:S01]  /*cde0*/  IMAD.X R7, R13, 0x1, R5, P5 ;  /* 0x000000010d077824 */ /* 0x000fe200028e0605 */
[----:B------:R-:W-:-:S05]  /*cdf0*/  IADD3 R14, P5, R105, R8, RZ ;  /* 0x00000008690e7210 */ /* 0x000fca0007fbe0ff */
[----:B------:R-:W-:Y:S01]  /*ce00*/  IMAD.X R15, R13, 0x1, R9, P5 ;  /* 0x000000010d0f7824 */ /* 0x000fe200028e0609 */
[----:B------:R-:W-:-:S03]  /*ce10*/  IADD3 R20, P5, R109, R4, RZ ;  /* 0x000000046d147210 */ /* 0x000fc60007fbe0ff */
[----:B------:R4:W-:Y:S01]  /*ce20*/  @P4 STG.E.U16 desc[UR36][R6.64], R49 ;  /* 0x0000003106004986 */ /* 0x0009e2000c101524 */
[----:B------:R-:W-:Y:S01]  /*ce30*/  IADD3 R4, P4, R111, R4, RZ ;  /* 0x000000046f047210 */ /* 0x000fe20007f9e0ff */
[--C-:B------:R-:W-:Y:S02]  /*ce40*/  IMAD.X R21, R13, 0x1, R5.reuse, P5 ;  /* 0x000000010d157824 */ /* 0x100fe400028e0605 */
[----:B------:R4:W-:Y:S01]  /*ce50*/  @P3 STG.E.U16 desc[UR36][R14.64], R50 ;  /* 0x000000320e003986 */ /* 0x0009e2000c101524 */
[-C--:B-1----:R-:W-:Y:S01]  /*ce60*/  IADD3 R10, P3, R107, R8.reuse, RZ ;  /* 0x000000086b0a7210 */ /* 0x082fe20007f7e0ff */
[----:B------:R-:W-:Y:S01]  /*ce70*/  IMAD.X R5, R13, 0x1, R5, P4 ;  /* 0x000000010d057824 */ /* 0x000fe200020e0605 */
[C---:B------:R-:W-:Y:S02]  /*ce80*/  ISETP.GT.AND P4, PT, R3.reuse, 0x180, P2 ;  /* 0x000001800300780c */ /* 0x040fe40001784270 */
[----:B------:R-:W-:Y:S01]  /*ce90*/  ISETP.GT.AND P2, PT, R3, 0x188, P2 ;  /* 0x000001880300780c */ /* 0x000fe20001744270 */
[----:B------:R-:W-:Y:S01]  /*cea0*/  IMAD.X R11, R13, 0x1, R9, P3 ;  /* 0x000000010d0b7824 */ /* 0x000fe200018e0609 */
[----:B------:R-:W-:-:S02]  /*ceb0*/  IADD3 R24, P3, R109, R8, RZ ;  /* 0x000000086d187210 */ /* 0x000fc40007f7e0ff */
[----:B------:R-:W-:Y:S02]  /*cec0*/  IADD3 R8, P5, R111, R8, RZ ;  /* 0x000000086f087210 */ /* 0x000fe40007fbe0ff */
[----:B------:R4:W-:Y:S01]  /*ced0*/  @P0 STG.E.U16 desc[UR36][R10.64], R51 ;  /* 0x000000330a000986 */ /* 0x0009e2000c101524 */
[--C-:B------:R-:W-:Y:S01]  /*cee0*/  IMAD.X R25, R13, 0x1, R9.reuse, P3 ;  /* 0x000000010d197824 */ /* 0x100fe200018e0609 */
[----:B------:R-:W-:Y:S01]  /*cef0*/  ISETP.GT.AND P3, PT, R3, 0x180, P1 ;  /* 0x000001800300780c */ /* 0x000fe20000f64270 */
[----:B------:R-:W-:Y:S01]  /*cf00*/  IMAD.X R9, R13, 0x1, R9, P5 ;  /* 0x000000010d097824 */ /* 0x000fe200028e0609 */
[----:B------:R-:W-:Y:S01]  /*cf10*/  ISETP.GT.AND P1, PT, R3, 0x188, P1 ;  /* 0x000001880300780c */ /* 0x000fe20000f24270 */
[----:B------:R4:W-:Y:S10]  /*cf20*/  @P4 STG.E.U16 desc[UR36][R20.64], R52 ;  /* 0x0000003414004986 */ /* 0x0009f4000c101524 */
[----:B------:R4:W-:Y:S04]  /*cf30*/  @P3 STG.E.U16 desc[UR36][R4.64], R53 ;  /* 0x0000003504003986 */ /* 0x0009e8000c101524 */
[----:B------:R4:W-:Y:S04]  /*cf40*/  @P2 STG.E.U16 desc[UR36][R24.64], R54 ;  /* 0x0000003618002986 */ /* 0x0009e8000c101524 */
[----:B------:R4:W-:Y:S02]  /*cf50*/  @P1 STG.E.U16 desc[UR36][R8.64], R55 ;  /* 0x0000003708001986 */ /* 0x0009e4000c101524 */
.L_x_256:
[----:B------:R-:W-:Y:S05]  /*cf60*/  BSYNC B0 ;  /* 0x0000000000007941 */ /* 0x000fea0003800000 */
.L_x_34:
[----:B------:R-:W-:Y:S01]  /*cf70*/  ULDC UR4, c[0x0][0xc] ;  /* 0x0000030000047ab9 */ /* 0x000fe20000000800 */
[----:B------:R-:W-:Y:S01]  /*cf80*/  ULDC UR5, c[0x0][0x10] ;  /* 0x0000040000057ab9 */ /* 0x000fe20000000800 */
[----:B------:R-:W0:Y:S01]  /*cf90*/  LDC R3, c[0x0][0x14] ;  /* 0x00000500ff037b82 */ /* 0x000e220000000800 */
[----:B------:R-:W-:Y:S01]  /*cfa0*/  UIMAD.WIDE.U32 UR4, UR4, UR5, URZ ;  /* 0x00000005040472a5 */ /* 0x000fe2000f8e003f */
[----:B------:R-:W-:Y:S02]  /*cfb0*/  IMAD.MOV.U32 R156, RZ, RZ, -0x1 ;  /* 0xffffffffff9c7424 */ /* 0x000fe400078e00ff */
[----:B------:R-:W-:-:S03]  /*cfc0*/  IMAD.MOV.U32 R153, RZ, RZ, -0x1 ;  /* 0xffffffffff997424 */ /* 0x000fc600078e00ff */
[----:B0-----:R-:W-:-:S04]  /*cfd0*/  IMAD.WIDE.U32 R16, R3, UR4, R16 ;  /* 0x0000000403107c25 */ /* 0x001fc8000f8e0010 */
[----:B------:R-:W-:Y:S01]  /*cfe0*/  IMAD R3, R3, UR5, RZ ;  /* 0x0000000503037c24 */ /* 0x000fe2000f8e02ff */
[----:B------:R-:W-:Y:S02]  /*cff0*/  ULDC.64 UR4, c[0x0][0x650] ;  /* 0x0001940000047ab9 */ /* 0x000fe40000000a00 */
[----:B------:R-:W-:Y:S01]  /*d000*/  ISETP.GE.U32.AND P0, PT, R16, UR4, PT ;  /* 0x0000000410007c0c */ /* 0x000fe2000bf06070 */
[--C-:B------:R-:W-:Y:S01]  /*d010*/  IMAD.IADD R17, R17, 0x1, R3.reuse ;  /* 0x0000000111117824 */ /* 0x100fe200078e0203 */
[----:B------:R-:W-:-:S04]  /*d020*/  PRMT R3, RZ, 0x7610, R3 ;  /* 0x00007610ff037816 */ /* 0x000fc80000000003 */
[----:B------:R-:W-:-:S13]  /*d030*/  ISETP.GE.U32.AND.EX P0, PT, R17, UR5, PT, P0 ;  /* 0x0000000511007c0c */ /* 0x000fda000bf06100 */
[----:B------:R-:W-:Y:S05]  /*d040*/  @P0 BRA `(.L_x_257) ;  /* 0x0000000400640947 */ /* 0x000fea0003800000 */
[----:B------:R-:W0:Y:S01]  /*d050*/  S2R R12, SR_CTAID.X ;  /* 0x00000000000c7919 */ /* 0x000e220000002500 */
[----:B--2-4-:R-:W2:Y:S01]  /*d060*/  LDC.64 R10, c[0x0][0x628] ;  /* 0x00018a00ff0a7b82 */ /* 0x014ea20000000a00 */
[----:B------:R-:W-:Y:S01]  /*d070*/  ULDC UR4, c[0x0][0x150] ;  /* 0x0000540000047ab9 */ /* 0x000fe20000000800 */
[----:B------:R-:W-:Y:S01]  /*d080*/  IMAD.MOV.U32 R8, RZ, RZ, R16 ;  /* 0x000000ffff087224 */ /* 0x000fe200078e0010 */
[----:B------:R-:W4:Y:S01]  /*d090*/  S2R R24, SR_CTAID.Y ;  /* 0x0000000000187919 */ /* 0x000f220000002600 */
[----:B------:R-:W-:-:S04]  /*d0a0*/  IMAD.MOV.U32 R9, RZ, RZ, R17 ;  /* 0x000000ffff097224 */ /* 0x000fc800078e0011 */
[----:B------:R-:W1:Y:S08]  /*d0b0*/  LDC R21, c[0x0][0x144] ;  /* 0x00005100ff157b82 */ /* 0x000e700000000800 */
[----:B------:R-:W1:Y:S08]  /*d0c0*/  LDC R0, c[0x0][0x630] ;  /* 0x00018c00ff007b82 */ /* 0x000e700000000800 */
[----:B------:R-:W1:Y:S01]  /*d0d0*/  LDC.64 R14, c[0x0][0x620] ;  /* 0x00018800ff0e7b82 */ /* 0x000e620000000a00 */
[----:B--2---:R-:W-:-:S04]  /*d0e0*/  ISETP.NE.U32.AND P0, PT, R10, RZ, PT ;  /* 0x000000ff0a00720c */ /* 0x004fc80003f05070 */
[----:B------:R-:W-:Y:S02]  /*d0f0*/  ISETP.NE.AND.EX P0, PT, R11, RZ, PT, P0 ;  /* 0x000000ff0b00720c */ /* 0x000fe40003f05300 */
[----:B0-----:R-:W-:-:S05]  /*d100*/  I2FP.F32.U32 R3, R12 ;  /* 0x0000000c00037245 */ /* 0x001fca0000201000 */
[----:B------:R-:W-:-:S04]  /*d110*/  FMUL R3, R3, UR4 ;  /* 0x0000000403037c20 */ /* 0x000fc80008400000 */
[----:B---3-5:R0:W2:Y:S02]  /*d120*/  F2I.U32.TRUNC.NTZ R20, R3 ;  /* 0x0000000300147305 */ /* 0x0280a4000020f000 */
[----:B----4-:R-:W-:Y:S05]  /*d130*/  @!P0 BRA `(.L_x_258) ;  /* 0x0000000000288947 */ /* 0x010fea0003800000 */
[----:B0-----:R-:W0:Y:S02]  /*d140*/  LDC R3, c[0x0][0x634] ;  /* 0x00018d00ff037b82 */ /* 0x001e240000000800 */
[----:B0-----:R-:W-:-:S05]  /*d150*/  IADD3 R3, P0, R16, R3, RZ ;  /* 0x0000000310037210 */ /* 0x001fca0007f1e0ff */
[----:B------:R-:W-:-:S04]  /*d160*/  IMAD.X R13, RZ, RZ, R17, P0 ;  /* 0x000000ffff0d7224 */ /* 0x000fc800000e0611 */
[----:B------:R-:W-:-:S04]  /*d170*/  IMAD.WIDE.U32 R4, R13, R10, RZ ;  /* 0x0000000a0d047225 */ /* 0x000fc800078e00ff */
[----:B-1----:R-:W-:-:S04]  /*d180*/  IMAD.WIDE.U32 R6, P0, R3, R11, R4 ;  /* 0x0000000b03067225 */ /* 0x002fc80007800004 */
[----:B------:R-:W-:-:S04]  /*d190*/  IMAD.WIDE.U32 R4, R3, R10, RZ ;  /* 0x0000000a03047225 */ /* 0x000fc800078e00ff */
[----:B------:R-:W-:Y:S01]  /*d1a0*/  IMAD.X R9, RZ, RZ, RZ, P0 ;  /* 0x000000ffff097224 */ /* 0x000fe200000e06ff */
[----:B------:R-:W-:Y:S01]  /*d1b0*/  IADD3 RZ, P0, R5, R6, RZ ;  /* 0x0000000605ff7210 */ /* 0x000fe20007f1e0ff */
[----:B------:R-:W-:-:S04]  /*d1c0*/  IMAD.MOV.U32 R8, RZ, RZ, R7 ;  /* 0x000000ffff087224 */ /* 0x000fc800078e0007 */
[----:B------:R-:W-:-:S08]  /*d1d0*/  IMAD.WIDE.U32.X R8, R13, R11, R8, P0 ;  /* 0x0000000b0d087225 */ /* 0x000fd000000e0408 */
.L_x_258:
[----:B------:R-:W3:Y:S01]  /*d1e0*/  LDC.64 R28, c[0x0][0x640] ;  /* 0x00019000ff1c7b82 */ /* 0x000ee20000000a00 */
[-CC-:B-1----:R-:W-:Y:S01]  /*d1f0*/  SHF.R.U64 R153, R8, R0.reuse, R9.reuse ;  /* 0x0000000008997219 */ /* 0x182fe20000001209 */
[----:B--2---:R-:W-:Y:S01]  /*d200*/  IMAD.MOV R20, RZ, RZ, -R20 ;  /* 0x000000ffff147224 */ /* 0x004fe200078e0a14 */
[----:B------:R-:W-:Y:S01]  /*d210*/  SHF.R.U32.HI R0, RZ, R0, R9 ;  /* 0x00000000ff007219 */ /* 0x000fe20000011609 */
[----:B------:R-:W-:Y:S01]  /*d220*/  ULDC UR4, c[0x0][0x154] ;  /* 0x0000550000047ab9 */ /* 0x000fe20000000800 */
[----:B0-----:R-:W-:Y:S01]  /*d230*/  IADD3 R3, P0, RZ, -R153, RZ ;  /* 0x80000099ff037210 */ /* 0x001fe20007f1e0ff */
[----:B------:R-:W-:Y:S02]  /*d240*/  IMAD R21, R21, R20, R12 ;  /* 0x0000001415157224 */ /* 0x000fe400078e020c */
[----:B------:R-:W0:Y:S01]  /*d250*/  LDC R6, c[0x0][0x618] ;  /* 0x00018600ff067b82 */ /* 0x000e220000000800 */
[----:B------:R-:W-:Y:S02]  /*d260*/  IMAD.MOV.U32 R7, RZ, RZ, 0x1 ;  /* 0x00000001ff077424 */ /* 0x000fe400078e00ff */
[----:B------:R-:W-:-:S04]  /*d270*/  IMAD.X R5, RZ, RZ, ~R0, P0 ;  /* 0x000000ffff057224 */ /* 0x000fc800000e0e00 */
[-C--:B------:R-:W-:Y:S01]  /*d280*/  IMAD R0, R5, R14.reuse, RZ ;  /* 0x0000000e05007224 */ /* 0x080fe200078e02ff */
[----:B------:R-:W1:Y:S01]  /*d290*/  LDC R8, c[0x0][0x608] ;  /* 0x00018200ff087b82 */ /* 0x000e620000000800 */
[----:B------:R-:W-:-:S04]  /*d2a0*/  IMAD.WIDE.U32 R4, R3, R14, R16 ;  /* 0x0000000e03047225 */ /* 0x000fc800078e0010 */
[----:B------:R-:W-:Y:S01]  /*d2b0*/  IMAD R3, R3, R15, R0 ;  /* 0x0000000f03037224 */ /* 0x000fe200078e0200 */
[----:B------:R-:W-:Y:S02]  /*d2c0*/  I2FP.F32.U32 R0, R24 ;  /* 0x0000001800007245 */ /* 0x000fe40000201000 */
[----:B------:R-:W2:Y:S01]  /*d2d0*/  LDC R26, c[0x0][0x658] ;  /* 0x00019600ff1a7b82 */ /* 0x000ea20000000800 */
[----:B------:R-:W-:Y:S01]  /*d2e0*/  IMAD.IADD R3, R5, 0x1, R3 ;  /* 0x0000000105037824 */ /* 0x000fe200078e0203 */
[----:B---3--:R-:W-:Y:S01]  /*d2f0*/  ISETP.NE.U32.AND P0, PT, R28, RZ, PT ;  /* 0x000000ff1c00720c */ /* 0x008fe20003f05070 */
[----:B------:R-:W-:Y:S01]  /*d300*/  FMUL R0, R0, UR4 ;  /* 0x0000000400007c20 */ /* 0x000fe20008400000 */
[----:B------:R-:W-:Y:S02]  /*d310*/  IMAD.MOV.U32 R5, RZ, RZ, -0x1 ;  /* 0xffffffffff057424 */ /* 0x000fe400078e00ff */
[----:B------:R-:W-:Y:S01]  /*d320*/  ISETP.NE.AND.EX P0, PT, R29, RZ, PT, P0 ;  /* 0x000000ff1d00720c */ /* 0x000fe20003f05300 */
[----:B------:R3:W4:Y:S01]  /*d330*/  F2I.U32.TRUNC.NTZ R13, R0 ;  /* 0x00000000000d7305 */ /* 0x000722000020f000 */
[----:B------:R-:W3:Y:S01]  /*d340*/  LDC R15, c[0x0][0x148] ;  /* 0x00005200ff0f7b82 */ /* 0x000ee20000000800 */
[----:B0-----:R-:W-:-:S02]  /*d350*/  SHF.R.U64 R12, R4, R6, R3 ;  /* 0x00000006040c7219 */ /* 0x001fc40000001203 */
[----:B------:R-:W-:-:S05]  /*d360*/  SHF.R.U32.HI R3, RZ, R6, R3 ;  /* 0x00000006ff037219 */ /* 0x000fca0000011603 */
[----:B------:R-:W0:Y:S01]  /*d370*/  LDC R20, c[0x0][0x600] ;  /* 0x00018000ff147b82 */ /* 0x000e220000000800 */
[-CC-:B-1----:R-:W-:Y:S02]  /*d380*/  SHF.R.U64 R10, R12, R8.reuse, R3.reuse ;  /* 0x000000080c0a7219 */ /* 0x182fe40000001203 */
[----:B------:R-:W-:-:S05]  /*d390*/  SHF.R.U32.HI R3, RZ, R8, R3 ;  /* 0x00000008ff037219 */ /* 0x000fca0000011603 */
[----:B------:R-:W1:Y:S01]  /*d3a0*/  LDC R27, c[0x0][0x648] ;  /* 0x00019200ff1b7b82 */ /* 0x000e620000000800 */
[-C--:B--2---:R-:W-:Y:S02]  /*d3b0*/  SHF.L.U32 R4, R5, R26.reuse, RZ ;  /* 0x0000001a05047219 */ /* 0x084fe400000006ff */
[-CC-:B------:R-:W-:Y:S02]  /*d3c0*/  SHF.R.U64 R14, R10, R26.reuse, R3.reuse ;  /* 0x0000001a0a0e7219 */ /* 0x180fe40000001203 */
[----:B------:R-:W-:Y:S02]  /*d3d0*/  SHF.R.U32.HI R5, RZ, R26, R3 ;  /* 0x0000001aff057219 */ /* 0x000fe40000011603 */
[----:B------:R-:W-:Y:S01]  /*d3e0*/  LOP3.LUT R25, RZ, R4, RZ, 0x33, !PT ;  /* 0x00000004ff197212 */ /* 0x000fe200078e33ff */
[----:B------:R-:W2:Y:S01]  /*d3f0*/  LDC R30, c[0x0][0x638] ;  /* 0x00018e00ff1e7b82 */ /* 0x000ea20000000800 */
[----:B------:R-:W-:Y:S01]  /*d400*/  SHF.L.U32 R26, R7, R26, RZ ;  /* 0x0000001a071a7219 */ /* 0x000fe200000006ff */
[----:B------:R-:W-:-:S06]  /*d410*/  IMAD.MOV.U32 R4, RZ, RZ, R14 ;  /* 0x000000ffff047224 */ /* 0x000fcc00078e000e */
[----:B------:R-:W0:Y:S01]  /*d420*/  LDC R31, c[0x0][0x610] ;  /* 0x00018400ff1f7b82 */ /* 0x000e220000000800 */
[----:B----4-:R-:W-:Y:S05]  /*d430*/  @!P0 BRA `(.L_x_259) ;  /* 0x0000000000288947 */ /* 0x010fea0003800000 */
        /* <DEDUP_REMOVED lines=10> */
.L_x_259:
[----:B------:R-:W-:Y:S01]  /*d4e0*/  ISETP.NE.AND P0, PT, R2, 0x1, PT ;  /* 0x000000010200780c */ /* 0x000fe20003f05270 */
[----:B0-----:R-:W-:Y:S01]  /*d4f0*/  VIADD R7, R20, 0xffffffff ;  /* 0xffffffff14077836 */ /* 0x001fe20000000000 */
[----:B-1-3--:R-:W-:Y:S01]  /*d500*/  SHF.R.U64 R0, R4, R27, R5 ;  /* 0x0000001b04007219 */ /* 0x00afe20000001205 */
[----:B------:R-:W-:Y:S01]  /*d510*/  IMAD.MOV R13, RZ, RZ, -R13 ;  /* 0x000000ffff0d7224 */ /* 0x000fe200078e0a0d */
[----:B------:R-:W-:Y:S01]  /*d520*/  LOP3.LUT R5, R10, R25, RZ, 0xc0, !PT ;  /* 0x000000190a057212 */ /* 0x000fe200078ec0ff */
[----:B------:R-:W-:Y:S01]  /*d530*/  IMAD.MOV.U32 R4, RZ, RZ, 0x1 ;  /* 0x00000001ff047424 */ /* 0x000fe200078e00ff */
[----:B------:R-:W-:Y:S01]  /*d540*/  LOP3.LUT R12, R12, R7, RZ, 0xc0, !PT ;  /* 0x000000070c0c7212 */ /* 0x000fe200078ec0ff */
[----:B------:R-:W-:Y:S02]  /*d550*/  IMAD.MOV R3, RZ, RZ, -R0 ;  /* 0x000000ffff037224 */ /* 0x000fe400078e0a00 */
[----:B------:R-:W-:Y:S02]  /*d560*/  IMAD R0, R26, R0, R5 ;  /* 0x000000001a007224 */ /* 0x000fe400078e0205 */
[----:B--2---:R-:W-:-:S02]  /*d570*/  IMAD R3, R3, R30, R14 ;  /* 0x0000001e03037224 */ /* 0x004fc400078e020e */
[----:B------:R-:W-:Y:S02]  /*d580*/  @P0 IMAD R21, R15, R13, R24 ;  /* 0x0000000d0f150224 */ /* 0x000fe400078e0218 */
[----:B------:R-:W-:Y:S01]  /*d590*/  IMAD R5, R3, R20, R12 ;  /* 0x0000001403057224 */ /* 0x000fe200078e020c */
[----:B------:R-:W-:Y:S01]  /*d5a0*/  PRMT R3, R4, 0x7610, R3 ;  /* 0x0000761004037816 */ /* 0x000fe20000000003 */
[----:B------:R-:W-:-:S05]  /*d5b0*/  IMAD R0, R0, R31, R21 ;  /* 0x0000001f00007224 */ /* 0x000fca00078e0215 */
[----:B------:R-:W-:Y:S02]  /*d5c0*/  SEL R156, R5, R0, !P0 ;  /* 0x00000000059c7207 */ /* 0x000fe40004000000 */
[----:B------:R-:W-:-:S07]  /*d5d0*/  SEL R0, R0, R5, !P0 ;  /* 0x0000000500007207 */ /* 0x000fce0004000000 */
.L_x_257:
[----:B------:R-:W-:Y:S01]  /*d5e0*/  LOP3.LUT P0, RZ, R3, 0xff, RZ, 0xc0, !PT ;  /* 0x000000ff03ff7812 */ /* 0x000fe2000780c0ff */
[----:B------:R-:W-:-:S12]  /*d5f0*/  IMAD.MOV.U32 R157, RZ, RZ, R0 ;  /* 0x000000ffff9d7224 */ /* 0x000fd800078e0000 */
[----:B------:R-:W-:Y:S05]  /*d600*/  @P0 BRA `(.L_x_260) ;  /* 0xffffff3800f40947 */ /* 0x000fea000383ffff */
[----:B------:R-:W-:Y:S05]  /*d610*/  EXIT ;  /* 0x000000000000794d */ /* 0x000fea0003800000 */
.L_x_7:
[----:B0-----:R-:W-:Y:S01]  /*d620*/  ULDC.64 UR4, c[0x0][0x650] ;  /* 0x0001940000047ab9 */ /* 0x001fe20000000a00 */
        /* <DEDUP_REMOVED lines=25> */
.L_x_262:
[----:B------:R-:W0:Y:S01]  /*d7c0*/  LDC.64 R28, c[0x0][0x640] ;  /* 0x00019000ff1c7b82 */ /* 0x000e220000000a00 */
[-CC-:B------:R-:W-:Y:S01]  /*d7d0*/  SHF.R.U64 R22, R12, R6.reuse, R13.reuse ;  /* 0x000000060c167219 */ /* 0x180fe2000000120d */
[----:B------:R-:W-:Y:S01]  /*d7e0*/  IMAD.MOV.U32 R30, RZ, RZ, 0x1 ;  /* 0x00000001ff1e7424 */ /* 0x000fe200078e00ff */
[----:B------:R-:W-:Y:S02]  /*d7f0*/  SHF.R.U32.HI R6, RZ, R6, R13 ;  /* 0x00000006ff067219 */ /* 0x000fe4000001160d */
        /* <DEDUP_REMOVED lines=8> */
[----:B------:R-:W-:Y:S01]  /*d880*/  IMAD.IADD R9, R9, 0x1, R11 ;  /* 0x0000000109097824 */ /* 0x000fe200078e020b */
[----:B0-----:R-:W-:-:S04]  /*d890*/  ISETP.NE.U32.AND P0, PT, R28, RZ, PT ;  /* 0x000000ff1c00720c */ /* 0x001fc80003f05070 */
[----:B------:R-:W-:Y:S02]  /*d8a0*/  ISETP.NE.AND.EX P0, PT, R29, RZ, PT, P0 ;  /* 0x000000ff1d00720c */ /* 0x000fe40003f05300 */
[----:B------:R-:W0:Y:S01]  /*d8b0*/  LDC R20, c[0x0][0x600] ;  /* 0x00018000ff147b82 */ /* 0x000e220000000800 */
[-CC-:B-1----:R-:W-:Y:S01]  /*d8c0*/  SHF.R.U64 R14, R8, R10.reuse, R9.reuse ;  /* 0x0000000a080e7219 */ /* 0x182fe20000001209 */
[----:B------:R-:W-:Y:S01]  /*d8d0*/  IMAD.MOV.U32 R8, RZ, RZ, -0x1 ;  /* 0xffffffffff087424 */ /* 0x000fe200078e00ff */
[----:B------:R-:W-:-:S05]  /*d8e0*/  SHF.R.U32.HI R9, RZ, R10, R9 ;  /* 0x0000000aff097219 */ /* 0x000fca0000011609 */
[----:B------:R-:W1:Y:S01]  /*d8f0*/  LDC R26, c[0x0][0x648] ;  /* 0x00019200ff1a7b82 */ /* 0x000e620000000800 */
[-CC-:B--2---:R-:W-:Y:S02]  /*d900*/  SHF.R.U64 R21, R14, R12.reuse, R9.reuse ;  /* 0x0000000c0e157219 */ /* 0x184fe40000001209 */
[----:B------:R-:W-:-:S05]  /*d910*/  SHF.R.U32.HI R6, RZ, R12, R9 ;  /* 0x0000000cff067219 */ /* 0x000fca0000011609 */
[----:B------:R-:W2:Y:S01]  /*d920*/  LDC R27, c[0x0][0x638] ;  /* 0x00018e00ff1b7b82 */ /* 0x000ea20000000800 */
[-C--:B---3--:R-:W-:Y:S02]  /*d930*/  SHF.L.U32 R8, R8, R25.reuse, RZ ;  /* 0x0000001908087219 */ /* 0x088fe400000006ff */
[-CC-:B------:R-:W-:Y:S02]  /*d940*/  SHF.R.U64 R23, R21, R25.reuse, R6.reuse ;  /* 0x0000001915177219 */ /* 0x180fe40000001206 */
[----:B------:R-:W-:Y:S02]  /*d950*/  LOP3.LUT R32, RZ, R8, RZ, 0x33, !PT ;  /* 0x00000008ff207212 */ /* 0x000fe400078e33ff */
[----:B------:R-:W-:Y:S01]  /*d960*/  SHF.R.U32.HI R9, RZ, R25, R6 ;  /* 0x00000019ff097219 */ /* 0x000fe20000011606 */
[----:B------:R-:W3:Y:S01]  /*d970*/  LDC R31, c[0x0][0x610] ;  /* 0x00018400ff1f7b82 */ /* 0x000ee20000000800 */
[----:B------:R-:W-:Y:S01]  /*d980*/  IMAD.MOV.U32 R8, RZ, RZ, R23 ;  /* 0x000000ffff087224 */ /* 0x000fe200078e0017 */
[----:B------:R-:W-:Y:S06]  /*d990*/  @!P0 BRA `(.L_x_263) ;  /* 0x0000000000288947 */ /* 0x000fec0003800000 */
        /* <DEDUP_REMOVED lines=10> */
.L_x_263:
[----:B------:R-:W-:Y:S02]  /*da40*/  ISETP.NE.AND P0, PT, R2, 0x1, PT ;  /* 0x000000010200780c */ /* 0x000fe40003f05270 */
[----:B-1----:R-:W-:Y:S01]  /*da50*/  SHF.R.U64 R6, R8, R26, R9 ;  /* 0x0000001a08067219 */ /* 0x002fe20000001209 */
[----:B0-----:R-:W-:Y:S01]  /*da60*/  VIADD R9, R20, 0xffffffff ;  /* 0xffffffff14097836 */ /* 0x001fe20000000000 */
[----:B------:R-:W-:Y:S02]  /*da70*/  SHF.L.U32 R30, R30, R25, RZ ;  /* 0x000000191e1e7219 */ /* 0x000fe400000006ff */
[----:B------:R-:W-:Y:S01]  /*da80*/  LOP3.LUT R5, R21, R32, RZ, 0xc0, !PT ;  /* 0x0000002015057212 */ /* 0x000fe200078ec0ff */
[----:B------:R-:W-:-:S04]  /*da90*/  IMAD.MOV R8, RZ, RZ, -R6 ;  /* 0x000000ffff087224 */ /* 0x000fc800078e0a06 */
[----:B------:R-:W-:Y:S01]  /*daa0*/  IMAD R6, R30, R6, R5 ;  /* 0x000000061e067224 */ /* 0x000fe200078e0205 */
[----:B------:R-:W-:Y:S01]  /*dab0*/  LOP3.LUT R5, R14, R9, RZ, 0xc0, !PT ;  /* 0x000000090e057212 */ /* 0x000fe200078ec0ff */
[----:B------:R-:W-:Y:S02]  /*dac0*/  @P0 IMAD R3, R7, R24, R4 ;  /* 0x0000001807030224 */ /* 0x000fe400078e0204 */
[----:B--2---:R-:W-:Y:S02]  /*dad0*/  IMAD R4, R8, R27, R23 ;  /* 0x0000001b08047224 */ /* 0x004fe400078e0217 */
[----:B---3--:R-:W-:Y:S02]  /*dae0*/  IMAD R3, R6, R31, R3 ;  /* 0x0000001f06037224 */ /* 0x008fe400078e0203 */
[----:B------:R-:W-:Y:S02]  /*daf0*/  IMAD R4, R4, R20, R5 ;  /* 0x0000001404047224 */ /* 0x000fe400078e0205 */
[----:B------:R-:W-:-:S02]  /*db00*/  IMAD.MOV.U32 R8, RZ, RZ, 0x1 ;  /* 0x00000001ff087424 */ /* 0x000fc400078e00ff */
[----:B------:R-:W-:Y:S01]  /*db10*/  IMAD.MOV.U32 R6, RZ, RZ, R22 ;  /* 0x000000ffff067224 */ /* 0x000fe200078e0016 */
[----:B------:R-:W-:Y:S02]  /*db20*/  SEL R20, R4, R3, !P0 ;  /* 0x0000000304147207 */ /* 0x000fe40004000000 */
[----:B------:R-:W-:-:S07]  /*db30*/  SEL R21, R3, R4, !P0 ;  /* 0x0000000403157207 */ /* 0x000fce0004000000 */
.L_x_261:
[----:B------:R-:W-:-:S08]  /*db40*/  NOP ;  /* 0x0000000000007918 */ /* 0x000fd00000000000 */
[----:B------:R-:W0:-:S00]  /*db50*/  USETMAXREG.DEALLOC.CTAPOOL 0x28 ;  /* 0x00000028000079c8 */ /* 0x000e0000080e0500 */
[----:B0-----:R-:W-:-:S13]  /*db60*/  ISETP.NE.AND P0, PT, R0, RZ, PT ;  /* 0x000000ff0000720c */ /* 0x001fda0003f05270 */
[----:B------:R-:W-:Y:S05]  /*db70*/  @P0 EXIT ;  /* 0x000000000000094d */ /* 0x000fea0003800000 */
[----:B------:R-:W-:Y:S01]  /*db80*/  LOP3.LUT P0, RZ, R8, 0xff, RZ, 0xc0, !PT ;  /* 0x000000ff08ff7812 */ /* 0x000fe2000780c0ff */
[----:B------:R-:W-:Y:S02]  /*db90*/  IMAD.MOV.U32 R0, RZ, RZ, 0x1 ;  /* 0x00000001ff007424 */ /* 0x000fe400078e00ff */
[----:B------:R-:W-:-:S10]  /*dba0*/  IMAD.MOV.U32 R3, RZ, RZ, RZ ;  /* 0x000000ffff037224 */ /* 0x000fd400078e00ff */
[----:B------:R-:W-:Y:S05]  /*dbb0*/  @!P0 BRA `(.L_x_264) ;  /* 0x0000000c00448947 */ /* 0x000fea0003800000 */
[----:B------:R-:W0:Y:S01]  /*dbc0*/  LDC R0, c[0x0][0x28c] ;  /* 0x0000a300ff007b82 */ /* 0x000e220000000800 */
[----:B------:R-:W1:Y:S01]  /*dbd0*/  S2R R12, SR_CgaCtaId ;  /* 0x00000000000c7919 */ /* 0x000e620000008800 */
[----:B------:R-:W-:Y:S01]  /*dbe0*/  ULDC UR5, c[0x0][0x600] ;  /* 0x0001800000057ab9 */ /* 0x000fe20000000800 */
[----:B------:R-:W-:Y:S01]  /*dbf0*/  ULDC UR4, c[0x0][0xc] ;  /* 0x0000030000047ab9 */ /* 0x000fe20000000800 */
[----:B------:R-:W-:Y:S01]  /*dc00*/  UIADD3 UR16, UR5, -0x1, URZ ;  /* 0xffffffff05107890 */ /* 0x000fe2000fffe03f */
[----:B------:R-:W-:Y:S01]  /*dc10*/  BSSY B0, `(.L_x_264) ;  /* 0x00000cb000007945 */ /* 0x000fe20003800000 */
[----:B------:R-:W-:Y:S01]  /*dc20*/  ULDC UR6, c[0x0][0x658] ;  /* 0x0001960000067ab9 */ /* 0x000fe20000000800 */
[----:B------:R-:W-:Y:S01]  /*dc30*/  ULDC UR5, c[0x0][0x10] ;  /* 0x0000040000057ab9 */ /* 0x000fe20000000800 */
[----:B------:R-:W-:Y:S01]  /*dc40*/  UMOV UR7, 0xffffffff ;  /* 0xffffffff00077882 */ /* 0x000fe20000000000 */
[----:B------:R-:W-:Y:S01]  /*dc50*/  UMOV UR8, 0x1 ;  /* 0x0000000100087882 */ /* 0x000fe20000000000 */
[----:B------:R-:W-:Y:S01]  /*dc60*/  UIMAD.WIDE.U32 UR4, UR4, UR5, URZ ;  /* 0x00000005040472a5 */ /* 0x000fe2000f8e003f */
[----:B------:R-:W-:Y:S01]  /*dc70*/  IMAD.MOV.U32 R9, RZ, RZ, 0x1 ;  /* 0x00000001ff097424 */ /* 0x000fe200078e00ff */
[----:B------:R-:W-:Y:S01]  /*dc80*/  USHF.L.U32 UR7, UR7, UR6, URZ ;  /* 0x0000000607077299 */ /* 0x000fe2000800063f */
[----:B------:R-:W-:Y:S01]  /*dc90*/  LOP3.LUT R8, R19, 0x2, RZ, 0xfc, !PT ;  /* 0x0000000213087812 */ /* 0x000fe200078efcff */
[----:B------:R-:W-:-:S02]  /*dca0*/  USHF.L.U32 UR18, UR8, UR6, URZ ;  /* 0x0000000608127299 */ /* 0x000fc4000800063f */
[----:B------:R-:W-:Y:S01]  /*dcb0*/  ULOP3.LUT UR17, URZ, UR7, URZ, 0x33, !UPT ;  /* 0x000000073f117292 */ /* 0x000fe2000f8e333f */
[----:B------:R-:W-:Y:S01]  /*dcc0*/  ULDC UR6, c[0x0][0x14] ;  /* 0x0000050000067ab9 */ /* 0x000fe20000000800 */
[----:B------:R-:W-:Y:S01]  /*dcd0*/  ULDC.64 UR22, c[0x0][0x198] ;  /* 0x0000660000167ab9 */ /* 0x000fe20000000a00 */
[----:B------:R-:W-:Y:S02]  /*dce0*/  UIMAD.WIDE.U32 UR20, UR4, UR6, URZ ;  /* 0x00000006041472a5 */ /* 0x000fe4000f8e003f */
[----:B------:R-:W-:Y:S01]  /*dcf0*/  UIMAD UR13, UR5, UR6, URZ ;  /* 0x00000006050d72a4 */ /* 0x000fe2000f8e023f */
[----:B0-----:R-:W-:-:S03]  /*dd00*/  VIADD R0, R0, 0x3f ;  /* 0x0000003f00007836 */ /* 0x001fc60000000000 */
[----:B------:R-:W-:Y:S02]  /*dd10*/  UIADD3 UR13, UR21, UR13, URZ ;  /* 0x0000000d150d7290 */ /* 0x000fe4000fffe03f */
[----:B------:R-:W-:-:S04]  /*dd20*/  SHF.R.S32.HI R3, RZ, 0x1f, R0 ;  /* 0x0000001fff037819 */ /* 0x000fc80000011400 */
[----:B------:R-:W-:Y:S01]  /*dd30*/  LEA.HI R10, R3, R0, RZ, 0x6 ;  /* 0x00000000030a7211 */ /* 0x000fe200078f30ff */
[C---:B-1----:R-:W-:Y:S02]  /*dd40*/  IMAD.SHL.U32 R11, R12.reuse, 0x20, RZ ;  /* 0x000000200c0b7824 */ /* 0x042fe400078e00ff */
[----:B------:R-:W-:Y:S01]  /*dd50*/  IMAD.SHL.U32 R12, R12, 0x800, RZ ;  /* 0x000008000c0c7824 */ /* 0x000fe200078e00ff */
[----:B------:R-:W-:Y:S01]  /*dd60*/  SHF.R.S32.HI R10, RZ, 0x6, R10 ;  /* 0x00000006ff0a7819 */ /* 0x000fe2000001140a */
[----:B------:R-:W-:Y:S01]  /*dd70*/  IMAD.MOV.U32 R0, RZ, RZ, 0x1 ;  /* 0x00000001ff007424 */ /* 0x000fe200078e00ff */
[----:B------:R-:W-:Y:S01]  /*dd80*/  LOP3.LUT R11, R11, 0x20, RZ, 0xc0, !PT ;  /* 0x000000200b0b7812 */ /* 0x000fe200078ec0ff */
[----:B------:R-:W-:Y:S01]  /*dd90*/  IMAD.MOV.U32 R3, RZ, RZ, RZ ;  /* 0x000000ffff037224 */ /* 0x000fe200078e00ff */
[----:B------:R-:W-:Y:S01]  /*dda0*/  LOP3.LUT R12, R12, 0x800, RZ, 0xc0, !PT ;  /* 0x000008000c0c7812 */ /* 0x000fe200078ec0ff */
[----:B------:R-:W-:-:S07]  /*ddb0*/  VIADD R13, R10, 0x1 ;  /* 0x000000010a0d7836 */ /* 0x000fce0000000000 */
.L_x_275:
[----:B------:R-:W-:-:S03]  /*ddc0*/  UMOV UR4, 0xffffffff ;  /* 0xffffffff00047882 */ /* 0x000fc60000000000 */
[----:B------:R-:W-:Y:S05]  /*ddd0*/  BRA.DIV UR4, `(.L_x_265) ;  /* 0x0000000e04847947 */ /* 0x000fea000b800000 */
[----:B------:R-:W-:-:S13]  /*dde0*/  ELECT P6, URZ, PT ;  /* 0x00000000003f782f */ /* 0x000fda00038c0000 */
.L_x_285:
[----:B------:R-:W0:Y:S01]  /*ddf0*/  LDC R4, c[0x0][0x28c] ;  /* 0x0000a300ff047b82 */ /* 0x000e220000000800 */
[----:B------:R-:W-:Y:S01]  /*de00*/  BSSY B1, `(.L_x_266) ;  /* 0x0000038000017945 */ /* 0x000fe20003800000 */
[----:B0-----:R-:W-:-:S13]  /*de10*/  ISETP.LT.OR P6, PT, R4, 0x1, !P6 ;  /* 0x000000010400780c */ /* 0x001fda00077c1670 */
[----:B------:R-:W-:Y:S05]  /*de20*/  @P6 BRA `(.L_x_267) ;  /* 0x0000000000d46947 */ /* 0x000fea0003800000 */
[----:B------:R-:W-:Y:S02]  /*de30*/  IMAD R20, R20, 0x40, R11 ;  /* 0x0000004014147824 */ /* 0x000fe400078e020b */
[----:B------:R-:W-:Y:S02]  /*de40*/  IMAD.SHL.U32 R21, R21, 0x200, RZ ;  /* 0x0000020015157824 */ /* 0x000fe400078e00ff */
[----:B------:R-:W-:Y:S02]  /*de50*/  IMAD.MOV.U32 R24, RZ, RZ, RZ ;  /* 0x000000ffff187224 */ /* 0x000fe400078e00ff */
[----:B------:R-:W-:Y:S02]  /*de60*/  IMAD.MOV.U32 R4, RZ, RZ, R13 ;  /* 0x000000ffff047224 */ /* 0x000fe400078e000d */
[----:B------:R-:W-:Y:S02]  /*de70*/  IMAD.MOV.U32 R5, RZ, RZ, R0 ;  /* 0x000000ffff057224 */ /* 0x000fe400078e0000 */
[----:B------:R-:W-:-:S07]  /*de80*/  IMAD.MOV.U32 R7, RZ, RZ, R3 ;  /* 0x000000ffff077224 */ /* 0x000fce00078e0003 */
.L_x_270:
[----:B------:R-:W0:Y:S01]  /*de90*/  S2R R15, SR_CgaCtaId ;  /* 0x00000000000f7919 */ /* 0x000e220000008800 */
[----:B------:R-:W-:Y:S02]  /*dea0*/  MOV R14, 0x400 ;  /* 0x00000400000e7802 */ /* 0x000fe40000000f00 */
[----:B------:R-:W-:Y:S02]  /*deb0*/  LOP3.LUT P1, RZ, R18, 0x7f, RZ, 0xc0, !PT ;  /* 0x0000007f12ff7812 */ /* 0x000fe4000782c0ff */
[----:B0-----:R-:W-:Y:S02]  /*dec0*/  LEA R22, R15, R14, 0x18 ;  /* 0x0000000e0f167211 */ /* 0x001fe400078ec0ff */
[----:B------:R-:W-:-:S09]  /*ded0*/  SHF.L.U32 R14, R5, 0x1f, RZ ;  /* 0x0000001f050e7819 */ /* 0x000fd200000006ff */
[----:B------:R-:W0:Y:S01]  /*dee0*/  @!P1 LDC R15, c[0x0][0x500] ;  /* 0x00014000ff0f9b82 */ /* 0x000e220000000800 */
[----:B------:R-:W-:-:S04]  /*def0*/  IMAD R23, R7, 0x8, R22 ;  /* 0x0000000807177824 */ /* 0x000fc800078e0216 */
[----:B------:R-:W1:Y:S02]  /*df00*/  SYNCS.PHASECHK.TRANS64.TRYWAIT P0, [R23+URZ+0x18], R14 ;  /* 0x0000180e170075a7 */ /* 0x000e64000800017f */
[----:B-1----:R-:W-:Y:S05]  /*df10*/  @!P0 BRA `(.L_x_268) ;  /* 0x0000000c00548947 */ /* 0x002fea0003800000 */
.L_x_286:
[----:B-1----:R-:W-:Y:S01]  /*df20*/  PRMT R14, R8, 0x9910, RZ ;  /* 0x00009910080e7816 */ /* 0x002fe200000000ff */
[----:B0-----:R0:W-:Y:S03]  /*df30*/  @!P1 SYNCS.ARRIVE.TRANS64 RZ, [R23+URZ], R15 ;  /* 0x0000000f17ff99a7 */ /* 0x0011e6000800003f */
[----:B------:R-:W-:-:S13]  /*df40*/  ISETP.NE.AND P0, PT, R14, 0x2, PT ;  /* 0x000000020e00780c */ /* 0x000fda0003f05270 */
[----:B0-----:R-:W-:Y:S05]  /*df50*/  @P0 BRA `(.L_x_269) ;  /* 0x0000000000040947 */ /* 0x001fea0003800000 */
[----:B------:R-:W-:Y:S01]  /*df60*/  BPT.TRAP 0x1 ;  /* 0x000000040000795c */ /* 0x000fe20000300000 */
.L_x_269:
[----:B------:R-:W-:Y:S01]  /*df70*/  IMAD R14, R7, 0x1000, R12 ;  /* 0x00001000070e7824 */ /* 0x000fe200078e020c */
[----:B------:R-:W-:Y:S01]  /*df80*/  R2UR UR9, R23 ;  /* 0x00000000170972ca */ /* 0x000fe200000e0000 */
[--C-:B------:R-:W-:Y:S01]  /*df90*/  IMAD R15, R7, 0x10000, R22.reuse ;  /* 0x00010000070f7824 */ /* 0x100fe200078e0216 */
[----:B------:R-:W-:Y:S01]  /*dfa0*/  UIADD3 UR4, UP0, UR22, 0xf0, URZ ;  /* 0x000000f016047890 */ /* 0x000fe2000ff1e03f */
[----:B------:R-:W-:Y:S01]  /*dfb0*/  IMAD R14, R14, 0x2, R22 ;  /* 0x000000020e0e7824 */ /* 0x000fe200078e0216 */
[----:B------:R-:W-:Y:S01]  /*dfc0*/  R2UR UR11, R21 ;  /* 0x00000000150b72ca */ /* 0x000fe200000e0000 */
[----:B------:R-:W-:Y:S01]  /*dfd0*/  VIADD R4, R4, 0xffffffff ;  /* 0xffffffff04047836 */ /* 0x000fe20000000000 */
[----:B------:R-:W-:Y:S01]  /*dfe0*/  R2UR UR5, R15 ;  /* 0x000000000f0572ca */ /* 0x000fe200000e0000 */
[----:B------:R-:W-:Y:S01]  /*dff0*/  UIADD3 UR24, UP1, UR22, 0x1f0, URZ ;  /* 0x000001f016187890 */ /* 0x000fe2000ff3e03f */
[----:B------:R-:W-:Y:S01]  /*e000*/  R2UR UR8, R14 ;  /* 0x000000000e0872ca */ /* 0x000fe200000e0000 */
[----:B------:R-:W-:Y:S01]  /*e010*/  VIADD R7, R7, 0x1 ;  /* 0x0000000107077836 */ /* 0x000fe20000000000 */
[----:B------:R-:W-:Y:S01]  /*e020*/  R2UR UR10, R24 ;  /* 0x00000000180a72ca */ /* 0x000fe200000e0000 */
[----:B------:R-:W-:Y:S01]  /*e030*/  UIADD3.X UR25, URZ, UR23, URZ, UP1, !UPT ;  /* 0x000000173f197290 */ /* 0x000fe20008ffe43f */
[----:B------:R-:W-:Y:S01]  /*e040*/  R2UR UR12, R6 ;  /* 0x00000000060c72ca */ /* 0x000fe200000e0000 */
[----:B------:R-:W-:Y:S01]  /*e050*/  UMOV UR6, 0x0 ;  /* 0x0000000000067882 */ /* 0x000fe20000000000 */
[----:B------:R-:W-:Y:S01]  /*e060*/  R2UR UR19, R20 ;  /* 0x00000000141372ca */ /* 0x000fe200000e0000 */
[----:B------:R-:W-:Y:S01]  /*e070*/  UMOV UR7, 0x10000000 ;  /* 0x1000000000077882 */ /* 0x000fe20000000000 */
[----:B------:R-:W-:Y:S01]  /*e080*/  ISETP.GT.AND P1, PT, R4, 0x1, PT ;  /* 0x000000010400780c */ /* 0x000fe20003f24270 */
[----:B------:R-:W-:Y:S01]  /*e090*/  UMOV UR26, 0x30000 ;  /* 0x00030000001a7882 */ /* 0x000fe20000000000 */
[C---:B------:R-:W-:Y:S01]  /*e0a0*/  ISETP.NE.AND P0, PT, R7.reuse, 0x3, PT ;  /* 0x000000030700780c */ /* 0x040fe20003f05270 */
[----:B------:R-:W-:Y:S01]  /*e0b0*/  UIADD3 UR14, UR5, 0x100, URZ ;  /* 0x00000100050e7890 */ /* 0x000fe2000fffe03f */
[----:B------:R-:W-:Y:S01]  /*e0c0*/  VIADD R24, R24, 0x40 ;  /* 0x0000004018187836 */ /* 0x000fe20000000000 */
[----:B------:R-:W-:Y:S01]  /*e0d0*/  UIADD3.X UR5, URZ, UR23, URZ, UP0, !UPT ;  /* 0x000000173f057290 */ /* 0x000fe200087fe43f */
[----:B------:R-:W-:Y:S01]  /*e0e0*/  SEL R14, RZ, 0x1, P0 ;  /* 0x00000001ff0e7807 */ /* 0x000fe20000000000 */
[----:B------:R-:W-:Y:S01]  /*e0f0*/  UIADD3 UR15, UR8, 0x30100, URZ ;  /* 0x00030100080f7890 */ /* 0x000fe2000fffe03f */
[----:B------:R-:W-:-:S02]  /*e100*/  SEL R7, R7, RZ, P0 ;  /* 0x000000ff07077207 */ /* 0x000fc40000000000 */
[----:B------:R-:W-:Y:S01]  /*e110*/  UMOV UR8, UR14 ;  /* 0x0000000e00087c82 */ /* 0x000fe20008000000 */
[----:B------:R-:W-:-:S03]  /*e120*/  LOP3.LUT R5, R5, R14, RZ, 0x3c, !PT ;  /* 0x0000000e05057212 */ /* 0x000fc600078e3cff */
[----:B------:R0:W-:Y:S02]  /*e130*/  UTMALDG.3D [UR8], [UR4], desc[UR6] ;  /* 0x00000608040075b4 */ /* 0x0001e40008011000 */
[----:B0-----:R-:W-:Y:S01]  /*e140*/  UMOV UR8, UR15 ;  /* 0x0000000f00087c82 */ /* 0x001fe20008000000 */
[----:B------:R-:W-:Y:S02]  /*e150*/  UMOV UR11, UR19 ;  /* 0x00000013000b7c82 */ /* 0x000fe40008000000 */
[----:B------:R0:W-:Y:S02]  /*e160*/  UTMALDG.3D.MULTICAST [UR8], [UR24], UR26, desc[UR6] ;  /* 0x00000608180073b4 */ /* 0x0001e4000801181a */
[----:B0-----:R-:W-:Y:S05]  /*e170*/  @P1 BRA `(.L_x_270) ;  /* 0xfffffffc00441947 */ /* 0x001fea000383ffff */
.L_x_267:
[----:B------:R-:W-:Y:S05]  /*e180*/  BSYNC B1 ;  /* 0x0000000000017941 */ /* 0x000fea0003800000 */
.L_x_266:
[----:B------:R-:W-:Y:S01]  /*e190*/  LOP3.LUT P1, RZ, R9, 0xff, RZ, 0xc0, !PT ;  /* 0x000000ff09ff7812 */ /* 0x000fe2000782c0ff */
[C---:B------:R-:W-:Y:S01]  /*e1a0*/  IMAD.IADD R6, R10.reuse, 0x1, R3 ;  /* 0x000000010a067824 */ /* 0x040fe200078e0203 */
[----:B------:R-:W-:Y:S01]  /*e1b0*/  ULDC.64 UR4, c[0x0][0x650] ;  /* 0x0001940000047ab9 */ /* 0x000fe20000000a00 */
[----:B------:R-:W-:Y:S01]  /*e1c0*/  ISETP.GE.U32.AND P2, PT, R10, 0x3, PT ;  /* 0x000000030a00780c */ /* 0x000fe20003f46070 */
[----:B------:R-:W-:Y:S01]  /*e1d0*/  BSSY B1, `(.L_x_271) ;  /* 0x000006c000017945 */ /* 0x000fe20003800000 */
[----:B------:R-:W-:Y:S01]  /*e1e0*/  IMAD.MOV.U32 R21, RZ, RZ, -0x1 ;  /* 0xffffffffff157424 */ /* 0x000fe200078e00ff */
[----:B------:R-:W-:Y:S01]  /*e1f0*/  ISETP.GT.U32.AND P0, PT, R6, 0x2, PT ;  /* 0x000000020600780c */ /* 0x000fe20003f04070 */
[----:B------:R-:W-:Y:S01]  /*e200*/  IMAD.MOV.U32 R20, RZ, RZ, -0x1 ;  /* 0xffffffffff147424 */ /* 0x000fe200078e00ff */
[----:B------:R-:W-:Y:S02]  /*e210*/  PRMT R9, RZ, 0x7610, R9 ;  /* 0x00007610ff097816 */ /* 0x000fe40000000009 */
[----:B------:R-:W-:-:S03]  /*e220*/  ISETP.LT.U32.AND P0, PT, R10, 0x3, P0 ;  /* 0x000000030a00780c */ /* 0x000fc60000701070 */
[----:B------:R-:W0:Y:S01]  /*e230*/  @P1 S2R R5, SR_CgaCtaId ;  /* 0x0000000000051919 */ /* 0x000e220000008800 */
[----:B------:R-:W-:-:S04]  /*e240*/  @P1 MOV R4, 0x400 ;  /* 0x0000040000041802 */ /* 0x000fc80000000f00 */
[----:B0-----:R-:W-:Y:S01]  /*e250*/  @P1 LEA R3, R5, R4, 0x18 ;  /* 0x0000000405031211 */ /* 0x001fe200078ec0ff */
[----:B------:R-:W-:-:S03]  /*e260*/  IMAD.WIDE.U32 R4, R6, -0x55555555, RZ ;  /* 0xaaaaaaab06047825 */ /* 0x000fc600078e00ff */
[----:B------:R0:W-:Y:S01]  /*e270*/  @P1 SYNCS.ARRIVE.TRANS64.A1T0 RZ, [R3+URZ+0x48], RZ ;  /* 0x000048ff03ff19a7 */ /* 0x0001e2000810003f */
[----:B------:R-:W-:Y:S02]  /*e280*/  IADD3 R16, P1, R16, UR20, RZ ;  /* 0x0000001410107c10 */ /* 0x000fe4000ff3e0ff */
[----:B------:R-:W-:Y:S02]  /*e290*/  SHF.R.U32.HI R5, RZ, 0x1, R5 ;  /* 0x00000001ff057819 */ /* 0x000fe40000011605 */
[----:B------:R-:W-:Y:S02]  /*e2a0*/  IADD3.X R17, R17, UR13, RZ, P1, !PT ;  /* 0x0000000d11117c10 */ /* 0x000fe40008ffe4ff */
[----:B------:R-:W-:Y:S02]  /*e2b0*/  PRMT R4, RZ, 0x7610, R4 ;  /* 0x00007610ff047816 */ /* 0x000fe40000000004 */
[----:B0-----:R-:W-:Y:S02]  /*e2c0*/  SEL R3, RZ, 0x1, !P0 ;  /* 0x00000001ff037807 */ /* 0x001fe40004000000 */
[----:B------:R-:W-:-:S02]  /*e2d0*/  ISETP.GE.U32.AND P0, PT, R16, UR4, PT ;  /* 0x0000000410007c0c */ /* 0x000fc4000bf06070 */
[----:B------:R-:W-:Y:S01]  /*e2e0*/  LOP3.LUT R0, R0, R3, RZ, 0x3c, !PT ;  /* 0x0000000300007212 */ /* 0x000fe200078e3cff */
[----:B------:R-:W-:Y:S01]  /*e2f0*/  IMAD R3, R5, -0x3, R6 ;  /* 0xfffffffd05037824 */ /* 0x000fe200078e0206 */
[----:B------:R-:W-:Y:S01]  /*e300*/  ISETP.GE.U32.AND.EX P0, PT, R17, UR5, PT, P0 ;  /* 0x0000000511007c0c */ /* 0x000fe2000bf06100 */
[----:B------:R-:W-:Y:S01]  /*e310*/  IMAD.MOV.U32 R6, RZ, RZ, -0x1 ;  /* 0xffffffffff067424 */ /* 0x000fe200078e00ff */
[----:B------:R-:W-:-:S11]  /*e320*/  @P2 LOP3.LUT R0, R0, 0x1, R5, 0x78, !PT ;  /* 0x0000000100002812 */ /* 0x000fd600078e7805 */
[----:B------:R-:W-:Y:S05]  /*e330*/  @P0 BRA `(.L_x_272) ;  /* 0x0000000400540947 */ /* 0x000fea0003800000 */
[----:B------:R-:W0:Y:S01]  /*e340*/  S2R R15, SR_CTAID.X ;  /* 0x00000000000f7919 */ /* 0x000e220000002500 */
[----:B------:R-:W-:Y:S01]  /*e350*/  ULDC.64 UR4, c[0x0][0x628] ;  /* 0x00018a0000047ab9 */ /* 0x000fe20000000a00 */
[----:B------:R-:W-:Y:S01]  /*e360*/  ULDC UR7, c[0x0][0x630] ;  /* 0x00018c0000077ab9 */ /* 0x000fe20000000800 */
[----:B------:R-:W-:Y:S01]  /*e370*/  ISETP.NE.U32.AND P0, PT, RZ, UR4, PT ;  /* 0x00000004ff007c0c */ /* 0x000fe2000bf05070 */
[----:B------:R-:W1:Y:S01]  /*e380*/  S2R R20, SR_CTAID.Y ;  /* 0x0000000000147919 */ /* 0x000e620000002600 */
[----:B------:R-:W-:Y:S01]  /*e390*/  ULDC UR8, c[0x0][0x150] ;  /* 0x0000540000087ab9 */ /* 0x000fe20000000800 */
[----:B------:R-:W-:Y:S01]  /*e3a0*/  IMAD.MOV.U32 R4, RZ, RZ, R16 ;  /* 0x000000ffff047224 */ /* 0x000fe200078e0010 */
[----:B------:R-:W-:Y:S01]  /*e3b0*/  ISETP.NE.AND.EX P0, PT, RZ, UR5, PT, P0 ;  /* 0x00000005ff007c0c */ /* 0x000fe2000bf05300 */
[----:B------:R-:W-:Y:S01]  /*e3c0*/  IMAD.MOV.U32 R5, RZ, RZ, R17 ;  /* 0x000000ffff057224 */ /* 0x000fe200078e0011 */
[----:B0-----:R-:W-:-:S11]  /*e3d0*/  I2FP.F32.U32 R22, R15 ;  /* 0x0000000f00167245 */ /* 0x001fd60000201000 */
[----:B------:R-:W-:Y:S05]  /*e3e0*/  @!P0 BRA `(.L_x_273) ;  /* 0x0000000000288947 */ /* 0x000fea0003800000 */
[----:B------:R-:W-:Y:S02]  /*e3f0*/  ULDC UR6, c[0x0][0x634] ;  /* 0x00018d0000067ab9 */ /* 0x000fe40000000800 */
[----:B------:R-:W-:-:S05]  /*e400*/  IADD3 R5, P0, R16, UR6, RZ ;  /* 0x0000000610057c10 */ /* 0x000fca000ff1e0ff */
[----:B------:R-:W-:-:S04]  /*e410*/  IMAD.X R21, RZ, RZ, R17, P0 ;  /* 0x000000ffff157224 */ /* 0x000fc800000e0611 */
[----:B------:R-:W-:-:S04]  /*e420*/  IMAD.WIDE.U32 R6, R21, UR4, RZ ;  /* 0x0000000415067c25 */ /* 0x000fc8000f8e00ff */
[----:B------:R-:W-:-:S04]  /*e430*/  IMAD.WIDE.U32 R6, P0, R5, UR5, R6 ;  /* 0x0000000505067c25 */ /* 0x000fc8000f800006 */
[----:B------:R-:W-:-:S04]  /*e440*/  IMAD.WIDE.U32 R4, R5, UR4, RZ ;  /* 0x0000000405047c25 */ /* 0x000fc8000f8e00ff */
[----:B------:R-:W-:Y:S01]  /*e450*/  IMAD.MOV.U32 R4, RZ, RZ, R7 ;  /* 0x000000ffff047224 */ /* 0x000fe200078e0007 */
[----:B------:R-:W-:Y:S01]  /*e460*/  IADD3 RZ, P1, R5, R6, RZ ;  /* 0x0000000605ff7210 */ /* 0x000fe20007f3e0ff */
[----:B------:R-:W-:-:S04]  /*e470*/  IMAD.X R5, RZ, RZ, RZ, P0 ;  /* 0x000000ffff057224 */ /* 0x000fc800000e06ff */
[----:B------:R-:W-:-:S08]  /*e480*/  IMAD.WIDE.U32.X R4, R21, UR5, R4, P1 ;  /* 0x0000000515047c25 */ /* 0x000fd000088e0404 */
.L_x_273:
[--C-:B------:R-:W-:Y:S01]  /*e490*/  SHF.R.U64 R14, R4, UR7, R5.reuse ;  /* 0x00000007040e7c19 */ /* 0x100fe20008001205 */
[----:B------:R-:W-:Y:S01]  /*e4a0*/  FMUL R22, R22, UR8 ;  /* 0x0000000816167c20 */ /* 0x000fe20008400000 */
[----:B------:R-:W-:Y:S01]  /*e4b0*/  SHF.R.U32.HI R4, RZ, UR7, R5 ;  /* 0x00000007ff047c19 */ /* 0x000fe20008011605 */
[----:B------:R-:W0:Y:S01]  /*e4c0*/  LDC R6, c[0x0][0x144] ;  /* 0x00005100ff067b82 */ /* 0x000e220000000800 */
[----:B------:R-:W-:Y:S01]  /*e4d0*/  IADD3 R5, P0, RZ, -R14, RZ ;  /* 0x8000000eff057210 */ /* 0x000fe20007f1e0ff */
[----:B------:R-:W-:Y:S01]  /*e4e0*/  ULDC UR6, c[0x0][0x154] ;  /* 0x0000550000067ab9 */ /* 0x000fe20000000800 */
[----:B-1----:R-:W-:Y:S01]  /*e4f0*/  I2FP.F32.U32 R7, R20 ;  /* 0x0000001400077245 */ /* 0x002fe20000201000 */
[----:B------:R-:W1:Y:S01]  /*e500*/  F2I.U32.TRUNC.NTZ R22, R22 ;  /* 0x0000001600167305 */ /* 0x000e62000020f000 */
[----:B------:R-:W-:Y:S01]  /*e510*/  ULDC.64 UR4, c[0x0][0x620] ;  /* 0x0001880000047ab9 */ /* 0x000fe20000000a00 */
[----:B------:R-:W-:Y:S01]  /*e520*/  IMAD.X R4, RZ, RZ, ~R4, P0 ;  /* 0x000000ffff047224 */ /* 0x000fe200000e0e04 */
[----:B------:R-:W-:Y:S01]  /*e530*/  ISETP.NE.AND P2, PT, R2, 0x1, PT ;  /* 0x000000010200780c */ /* 0x000fe20003f45270 */
[----:B------:R-:W-:Y:S01]  /*e540*/  FMUL R23, R7, UR6 ;  /* 0x0000000607177c20 */ /* 0x000fe20008400000 */
[----:B------:R-:W2:Y:S01]  /*e550*/  LDC R25, c[0x0][0x148] ;  /* 0x00005200ff197b82 */ /* 0x000ea20000000800 */
[----:B------:R-:W-:Y:S01]  /*e560*/  IMAD R4, R4, UR4, RZ ;  /* 0x0000000404047c24 */ /* 0x000fe2000f8e02ff */
[----:B------:R-:W-:-:S02]  /*e570*/  ULDC.64 UR6, c[0x0][0x640] ;  /* 0x0001900000067ab9 */ /* 0x000fc40000000a00 */
[----:B------:R-:W-:Y:S01]  /*e580*/  ISETP.NE.U32.AND P0, PT, RZ, UR6, PT ;  /* 0x00000006ff007c0c */ /* 0x000fe2000bf05070 */
[----:B------:R-:W3:Y:S01]  /*e590*/  F2I.U32.TRUNC.NTZ R23, R23 ;  /* 0x0000001700177305 */ /* 0x000ee2000020f000 */
[C---:B------:R-:W-:Y:S02]  /*e5a0*/  IMAD R7, R5.reuse, UR5, R4 ;  /* 0x0000000505077c24 */ /* 0x040fe4000f8e0204 */
[----:B------:R-:W-:Y:S01]  /*e5b0*/  IMAD.WIDE.U32 R4, R5, UR4, R16 ;  /* 0x0000000405047c25 */ /* 0x000fe2000f8e0010 */
[----:B------:R-:W-:Y:S01]  /*e5c0*/  ULDC UR4, c[0x0][0x618] ;  /* 0x0001860000047ab9 */ /* 0x000fe20000000800 */
[----:B------:R-:W-:Y:S02]  /*e5d0*/  ISETP.NE.AND.EX P0, PT, RZ, UR7, PT, P0 ;  /* 0x00000007ff007c0c */ /* 0x000fe4000bf05300 */
[----:B------:R-:W-:Y:S02]  /*e5e0*/  IMAD.IADD R5, R5, 0x1, R7 ;  /* 0x0000000105057824 */ /* 0x000fe400078e0207 */
[----:B-1----:R-:W-:-:S03]  /*e5f0*/  IMAD.MOV R22, RZ, RZ, -R22 ;  /* 0x000000ffff167224 */ /* 0x002fc600078e0a16 */
[----:B------:R-:W-:Y:S01]  /*e600*/  SHF.R.U64 R21, R4, UR4, R5 ;  /* 0x0000000404157c19 */ /* 0x000fe20008001205 */
[----:B0-----:R-:W-:Y:S01]  /*e610*/  IMAD R15, R6, R22, R15 ;  /* 0x00000016060f7224 */ /* 0x001fe200078e020f */
[----:B------:R-:W-:Y:S01]  /*e620*/  SHF.R.U32.HI R4, RZ, UR4, R5 ;  /* 0x00000004ff047c19 */ /* 0x000fe20008011605 */
[----:B------:R-:W-:Y:S01]  /*e630*/  ULDC UR4, c[0x0][0x608] ;  /* 0x0001820000047ab9 */ /* 0x000fe20000000800 */
[----:B---3--:R-:W-:Y:S02]  /*e640*/  IMAD.MOV R6, RZ, RZ, -R23 ;  /* 0x000000ffff067224 */ /* 0x008fe400078e0a17 */
[--C-:B------:R-:W-:Y:S02]  /*e650*/  SHF.R.U64 R22, R21, UR4, R4.reuse ;  /* 0x0000000415167c19 */ /* 0x100fe40008001204 */
[----:B------:R-:W-:Y:S01]  /*e660*/  SHF.R.U32.HI R5, RZ, UR4, R4 ;  /* 0x00000004ff057c19 */ /* 0x000fe20008011604 */
[----:B------:R-:W-:Y:S01]  /*e670*/  ULDC UR4, c[0x0][0x658] ;  /* 0x0001960000047ab9 */ /* 0x000fe20000000800 */
[----:B--2---:R-:W-:-:S02]  /*e680*/  @P2 IMAD R15, R25, R6, R20 ;  /* 0x00000006190f2224 */ /* 0x004fc400078e0214 */
[--C-:B------:R-:W-:Y:S02]  /*e690*/  SHF.R.U64 R20, R22, UR4, R5.reuse ;  /* 0x0000000416147c19 */ /* 0x100fe40008001205 */
[----:B------:R-:W-:-:S03]  /*e6a0*/  SHF.R.U32.HI R23, RZ, UR4, R5 ;  /* 0x00000004ff177c19 */ /* 0x000fc60008011605 */
[----:B------:R-:W-:Y:S02]  /*e6b0*/  IMAD.MOV.U32 R6, RZ, RZ, R20 ;  /* 0x000000ffff067224 */ /* 0x000fe400078e0014 */
[----:B------:R-:W-:Y:S01]  /*e6c0*/  IMAD.MOV.U32 R5, RZ, RZ, R23 ;  /* 0x000000ffff057224 */ /* 0x000fe200078e0017 */
[----:B------:R-:W-:Y:S06]  /*e6d0*/  @!P0 BRA `(.L_x_274) ;  /* 0x00000000002c8947 */ /* 0x000fec0003800000 */
        /* <DEDUP_REMOVED lines=9> */
[----:B------:R-:W-:-:S04]  /*e770*/  IMAD.WIDE.U32.X R4, R23, UR7, R4, P1 ;  /* 0x0000000717047c25 */ /* 0x000fc800088e0404 */
[----:B------:R-:W-:-:S07]  /*e780*/  IMAD.MOV.U32 R6, RZ, RZ, R4 ;  /* 0x000000ffff067224 */ /* 0x000fce00078e0004 */
.L_x_274:
[----:B------:R-:W-:Y:S01]  /*e790*/  ULDC UR4, c[0x0][0x648] ;  /* 0x0001920000047ab9 */ /* 0x000fe20000000800 */
[----:B------:R-:W-:Y:S01]  /*e7a0*/  LOP3.LUT R4, R22, UR17, RZ, 0xc0, !PT ;  /* 0x0000001116047c12 */ /* 0x000fe2000f8ec0ff */
[----:B------:R-:W-:Y:S01]  /*e7b0*/  ULDC UR5, c[0x0][0x610] ;  /* 0x0001840000057ab9 */ /* 0x000fe20000000800 */
[----:B------:R-:W-:Y:S01]  /*e7c0*/  SHF.R.U64 R5, R6, UR4, R5 ;  /* 0x0000000406057c19 */ /* 0x000fe20008001205 */
[----:B------:R-:W-:Y:S01]  /*e7d0*/  ULDC UR4, c[0x0][0x638] ;  /* 0x00018e0000047ab9 */ /* 0x000fe20000000800 */
[----:B------:R-:W-:-:S03]  /*e7e0*/  LOP3.LUT R21, R21, UR16, RZ, 0xc0, !PT ;  /* 0x0000001015157c12 */ /* 0x000fc6000f8ec0ff */
[----:B------:R-:W-:Y:S02]  /*e7f0*/  IMAD.MOV R7, RZ, RZ, -R5 ;  /* 0x000000ffff077224 */ /* 0x000fe400078e0a05 */
[----:B------:R-:W-:Y:S02]  /*e800*/  IMAD R4, R5, UR18, R4 ;  /* 0x0000001205047c24 */ /* 0x000fe4000f8e0204 */
[----:B------:R-:W-:Y:S01]  /*e810*/  IMAD R20, R7, UR4, R20 ;  /* 0x0000000407147c24 */ /* 0x000fe2000f8e0214 */
[----:B------:R-:W-:Y:S01]  /*e820*/  ULDC UR4, c[0x0][0x600] ;  /* 0x0001800000047ab9 */ /* 0x000fe20000000800 */
[----:B------:R-:W-:Y:S02]  /*e830*/  IMAD R15, R4, UR5, R15 ;  /* 0x00000005040f7c24 */ /* 0x000fe4000f8e020f */
[----:B------:R-:W-:Y:S02]  /*e840*/  IMAD R6, R20, UR4, R21 ;  /* 0x0000000414067c24 */ /* 0x000fe4000f8e0215 */
[----:B------:R-:W-:-:S03]  /*e850*/  IMAD.MOV.U32 R4, RZ, RZ, 0x1 ;  /* 0x00000001ff047424 */ /* 0x000fc600078e00ff */
[----:B------:R-:W-:Y:S02]  /*e860*/  SEL R20, R6, R15, !P2 ;  /* 0x0000000f06147207 */ /* 0x000fe40005000000 */
[----:B------:R-:W-:Y:S01]  /*e870*/  SEL R21, R15, R6, !P2 ;  /* 0x000000060f157207 */ /* 0x000fe20005000000 */
[----:B------:R-:W-:-:S07]  /*e880*/  IMAD.MOV.U32 R6, RZ, RZ, R14 ;  /* 0x000000ffff067224 */ /* 0x000fce00078e000e */
.L_x_272:
[----:B------:R-:W-:Y:S05]  /*e890*/  BSYNC B1 ;  /* 0x0000000000017941 */ /* 0x000fea0003800000 */
.L_x_271:
[----:B------:R-:W-:-:S13]  /*e8a0*/  LOP3.LUT P0, RZ, R4, 0xff, RZ, 0xc0, !PT ;  /* 0x000000ff04ff7812 */ /* 0x000fda000780c0ff */
[----:B------:R-:W-:Y:S05]  /*e8b0*/  @P0 BRA `(.L_x_275) ;  /* 0xfffffff400400947 */ /* 0x000fea000383ffff */
[----:B------:R-:W-:Y:S05]  /*e8c0*/  BSYNC B0 ;  /* 0x0000000000007941 */ /* 0x000fea0003800000 */
.L_x_264:
[----:B------:R-:W-:-:S03]  /*e8d0*/  UMOV UR4, 0xffffffff ;  /* 0xffffffff00047882 */ /* 0x000fc60000000000 */
[----:B------:R-:W-:Y:S05]  /*e8e0*/  BRA.DIV UR4, `(.L_x_276) ;  /* 0x0000000204f47947 */ /* 0x000fea000b800000 */
[----:B------:R-:W-:-:S13]  /*e8f0*/  ELECT P6, URZ, PT ;  /* 0x00000000003f782f */ /* 0x000fda00038c0000 */
.L_x_289:
[----:B------:R-:W-:Y:S04]  /*e900*/  BSSY B0, `(.L_x_277) ;  /* 0x0000022000007945 */ /* 0x000fe80003800000 */
[----:B------:R-:W-:Y:S05]  /*e910*/  @!P6 BRA `(.L_x_278) ;  /* 0x000000000080e947 */ /* 0x000fea0003800000 */
[----:B------:R-:W-:-:S04]  /*e920*/  LOP3.LUT R19, R19, 0x2, RZ, 0xfc, !PT ;  /* 0x0000000213137812 */ /* 0x000fc800078efcff */
[----:B------:R-:W-:-:S13]  /*e930*/  ISETP.NE.AND P0, PT, R19, 0x3, PT ;  /* 0x000000031300780c */ /* 0x000fda0003f05270 */
[----:B------:R-:W-:Y:S05]  /*e940*/  @!P0 BRA `(.L_x_279) ;  /* 0x0000000000048947 */ /* 0x000fea0003800000 */
[----:B------:R-:W-:Y:S01]  /*e950*/  BPT.TRAP 0x1 ;  /* 0x000000040000795c */ /* 0x000fe20000300000 */
.L_x_279:
[----:B------:R-:W0:Y:S01]  /*e960*/  S2R R5, SR_CgaCtaId ;  /* 0x0000000000057919 */ /* 0x000e220000008800 */
[----:B------:R-:W-:Y:S02]  /*e970*/  MOV R2, 0x400 ;  /* 0x0000040000027802 */ /* 0x000fe40000000f00 */
[----:B------:R-:W-:Y:S02]  /*e980*/  SHF.L.U32 R4, R0, 0x1f, RZ ;  /* 0x0000001f00047819 */ /* 0x000fe400000006ff */
[----:B0-----:R-:W-:-:S05]  /*e990*/  LEA R2, R5, R2, 0x18 ;  /* 0x0000000205027211 */ /* 0x001fca00078ec0ff */
[----:B------:R-:W-:-:S04]  /*e9a0*/  VIADD R2, R2, 0x18 ;  /* 0x0000001802027836 */ /* 0x000fc80000000000 */
[C---:B------:R-:W-:Y:S02]  /*e9b0*/  IMAD R7, R3.reuse, 0x8, R2 ;  /* 0x0000000803077824 */ /* 0x040fe400078e0202 */
[----:B------:R-:W-:Y:S02]  /*e9c0*/  VIADD R3, R3, 0x1 ;  /* 0x0000000103037836 */ /* 0x000fe40000000000 */
[----:B------:R-:W0:Y:S03]  /*e9d0*/  SYNCS.PHASECHK.TRANS64.TRYWAIT P0, [R7+URZ], R4 ;  /* 0x00000004070075a7 */ /* 0x000e26000800017f */
[----:B------:R-:W-:-:S04]  /*e9e0*/  ISETP.NE.AND P1, PT, R3, 0x3, PT ;  /* 0x000000030300780c */ /* 0x000fc80003f25270 */
[----:B------:R-:W-:Y:S02]  /*e9f0*/  SEL R5, RZ, 0x1, P1 ;  /* 0x00000001ff057807 */ /* 0x000fe40000800000 */
[----:B------:R-:W-:Y:S02]  /*ea00*/  SEL R3, R3, RZ, P1 ;  /* 0x000000ff03037207 */ /* 0x000fe40000800000 */
[----:B------:R-:W-:-:S03]  /*ea10*/  LOP3.LUT R9, R0, R5, RZ, 0x3c, !PT ;  /* 0x0000000500097212 */ /* 0x000fc600078e3cff */
[----:B------:R-:W-:Y:S01]  /*ea20*/  IMAD R6, R3, 0x8, R2 ;  /* 0x0000000803067824 */ /* 0x000fe200078e0202 */
[----:B------:R-:W-:Y:S01]  /*ea30*/  SHF.L.U32 R5, R9, 0x1f, RZ ;  /* 0x0000001f09057819 */ /* 0x000fe200000006ff */
[----:B0-----:R-:W-:Y:S06]  /*ea40*/  @!P0 BRA `(.L_x_280) ;  /* 0x0000000000bc8947 */ /* 0x001fec0003800000 */
.L_x_290:
[----:B------:R-:W1:Y:S01]  /*ea50*/  SYNCS.PHASECHK.TRANS64.TRYWAIT P0, [R6+URZ], R5 ;  /* 0x00000005060075a7 */ /* 0x000e62000800017f */
[----:B------:R-:W-:-:S05]  /*ea60*/  VIADD R0, R3, 0x1 ;  /* 0x0000000103007836 */ /* 0x000fca0000000000 */
[----:B------:R-:W-:-:S04]  /*ea70*/  ISETP.NE.AND P1, PT, R0, 0x3, PT ;  /* 0x000000030000780c */ /* 0x000fc80003f25270 */
[----:B0-----:R-:W-:Y:S02]  /*ea80*/  SEL R4, RZ, 0x1, P1 ;  /* 0x00000001ff047807 */ /* 0x001fe40000800000 */
[----:B------:R-:W-:Y:S02]  /*ea90*/  SEL R3, R0, RZ, P1 ;  /* 0x000000ff00037207 */ /* 0x000fe40000800000 */
[----:B------:R-:W-:Y:S01]  /*eaa0*/  LOP3.LUT R0, R9, R4, RZ, 0x3c, !PT ;  /* 0x0000000409007212 */ /* 0x000fe200078e3cff */
[----:B-1----:R-:W-:Y:S06]  /*eab0*/  @!P0 BRA `(.L_x_281) ;  /* 0x0000000000b48947 */ /* 0x002fec0003800000 */
.L_x_291:
[----:B------:R-:W-:Y:S01]  /*eac0*/  IMAD R3, R3, 0x8, R2 ;  /* 0x0000000803037824 */ /* 0x000fe200078e0202 */
[----:B------:R-:W-:-:S07]  /*ead0*/  SHF.L.U32 R0, R0, 0x1f, RZ ;  /* 0x0000001f00007819 */ /* 0x000fce00000006ff */
.L_x_282:
[----:B-1----:R1:W2:Y:S02]  /*eae0*/  SYNCS.PHASECHK.TRANS64.TRYWAIT P0, [R3+URZ], R0 ;  /* 0x00000000030075a7 */ /* 0x0022a4000800017f */
[----:B--2---:R-:W-:Y:S05]  /*eaf0*/  @!P0 NANOSLEEP.SYNCS 0x989680 ;  /* 0x009896800000895d */ /* 0x004fea0003900000 */
[----:B------:R-:W2:Y:S02]  /*eb00*/  @!P0 SYNCS.PHASECHK.TRANS64 P0, [R3+URZ], R0 ;  /* 0x00000000030085a7 */ /* 0x000ea4000800007f */
[----:B--2---:R-:W-:Y:S05]  /*eb10*/  @!P0 BRA `(.L_x_282) ;  /* 0xfffffffc00f08947 */ /* 0x004fea000383ffff */
.L_x_278:
[----:B------:R-:W-:Y:S05]  /*eb20*/  BSYNC B0 ;  /* 0x0000000000007941 */ /* 0x000fea0003800000 */
.L_x_277:
[----:B------:R-:W-:Y:S05]  /*eb30*/  EXIT ;  /* 0x000000000000794d */ /* 0x000fea0003800000 */
.L_x_21:
[----:B---3--:R3:W4:Y:S02]  /*eb40*/  SYNCS.PHASECHK.TRANS64.TRYWAIT P1, [R3+URZ], R0 ;  /* 0x00000000030075a7 */ /* 0x008724000802017f */
[----:B----4-:R-:W-:Y:S05]  /*eb50*/  @!P1 NANOSLEEP.SYNCS 0x989680 ;  /* 0x009896800000995d */ /* 0x010fea0003900000 */
[----:B------:R-:W4:Y:S02]  /*eb60*/  @!P1 SYNCS.PHASECHK.TRANS64 P1, [R3+URZ], R0 ;  /* 0x00000000030095a7 */ /* 0x000f24000802007f */
[----:B----4-:R-:W-:Y:S05]  /*eb70*/  @!P1 BRA `(.L_x_21) ;  /* 0xfffffffc00f09947 */ /* 0x010fea000383ffff */
[----:B------:R-:W-:Y:S05]  /*eb80*/  BRA `(.L_x_20) ;  /* 0xffffff28004c7947 */ /* 0x000fea000383ffff */
.L_x_26:
[----:B-1----:R-:W-:-:S04]  /*eb90*/  IMAD.U32 R5, RZ, RZ, UR8 ;  /* 0x00000008ff057e24 */ /* 0x002fc8000f8e00ff */
[----:B------:R1:W2:Y:S03]  /*eba0*/  SYNCS.PHASECHK.TRANS64.TRYWAIT P1, [R5+URZ], R4 ;  /* 0x00000004050075a7 */ /* 0x0002a6000802017f */
[----:B--2---:R-:W-:Y:S05]  /*ebb0*/  @!P1 NANOSLEEP.SYNCS 0x989680 ;  /* 0x009896800000995d */ /* 0x004fea0003900000 */
[----:B------:R-:W2:Y:S02]  /*ebc0*/  @!P1 SYNCS.PHASECHK.TRANS64 P1, [R5+URZ], R4 ;  /* 0x00000004050095a7 */ /* 0x000ea4000802007f */
[----:B--2---:R-:W-:Y:S05]  /*ebd0*/  @!P1 BRA `(.L_x_26) ;  /* 0xfffffffc00ec9947 */ /* 0x004fea000383ffff */
[----:B------:R-:W-:Y:S05]  /*ebe0*/  BRA `(.L_x_25) ;  /* 0xffffff3000507947 */ /* 0x000fea000383ffff */
.L_x_265:
[----:B------:R-:W-:Y:S01]  /*ebf0*/  BSSY B1, `(.L_x_283) ;  /* 0x0000006000017945 */ /* 0x000fe20003800000 */
[----:B------:R-:W-:-:S07]  /*ec00*/  IMAD.MOV.U32 R15, RZ, RZ, -0x1 ;  /* 0xffffffffff0f7424 */ /* 0x000fce00078e00ff */
[----:B------:R-:W-:Y:S05]  /*ec10*/  WARPSYNC.COLLECTIVE R15, `(.L_x_284) ;  /* 0x000000000f0c7348 */ /* 0x000fea0003c00000 */
[----:B------:R-:W-:Y:S02]  /*ec20*/  ELECT P6, UR62, PT ;  /* 0x00000000003e782f */ /* 0x000fe400038c0000 */
[----:B------:R-:W-:Y:S01]  /*ec30*/  MOV R14, UR62 ;  /* 0x0000003e000e7c02 */ /* 0x000fe20008000f00 */
[----:B------:R-:W-:Y:S10]  /*ec40*/  ENDCOLLECTIVE ;  /* 0x000000000000791b */ /* 0x000ff40003800000 */
.L_x_284:
[----:B------:R-:W-:Y:S05]  /*ec50*/  BSYNC B1 ;  /* 0x0000000000017941 */ /* 0x000fea0003800000 */
.L_x_283:
[----:B------:R-:W-:Y:S05]  /*ec60*/  BRA `(.L_x_285) ;  /* 0xfffffff000607947 */ /* 0x000fea000383ffff */
.L_x_268:
[----:B-1----:R1:W2:Y:S02]  /*ec70*/  SYNCS.PHASECHK.TRANS64.TRYWAIT P0, [R23+URZ+0x18], R14 ;  /* 0x0000180e170075a7 */ /* 0x0022a4000800017f */
[----:B--2---:R-:W-:Y:S05]  /*ec80*/  @!P0 NANOSLEEP.SYNCS 0x989680 ;  /* 0x009896800000895d */ /* 0x004fea0003900000 */
[----:B------:R-:W2:Y:S02]  /*ec90*/  @!P0 SYNCS.PHASECHK.TRANS64 P0, [R23+URZ+0x18], R14 ;  /* 0x0000180e170085a7 */ /* 0x000ea4000800007f */
[----:B--2---:R-:W-:Y:S05]  /*eca0*/  @!P0 BRA `(.L_x_268) ;  /* 0xfffffffc00f08947 */ /* 0x004fea000383ffff */
[----:B------:R-:W-:Y:S05]  /*ecb0*/  BRA `(.L_x_286) ;  /* 0xfffffff000987947 */ /* 0x000fea000383ffff */
.L_x_276:
[----:B------:R-:W-:Y:S01]  /*ecc0*/  BSSY B0, `(.L_x_287) ;  /* 0x0000006000007945 */ /* 0x000fe20003800000 */
[----:B------:R-:W-:-:S07]  /*ecd0*/  IMAD.MOV.U32 R15, RZ, RZ, -0x1 ;  /* 0xffffffffff0f7424 */ /* 0x000fce00078e00ff */
[----:B------:R-:W-:Y:S05]  /*ece0*/  WARPSYNC.COLLECTIVE R15, `(.L_x_288) ;  /* 0x000000000f0c7348 */ /* 0x000fea0003c00000 */
[----:B------:R-:W-:Y:S02]  /*ecf0*/  ELECT P6, UR62, PT ;  /* 0x00000000003e782f */ /* 0x000fe400038c0000 */
[----:B------:R-:W-:Y:S01]  /*ed00*/  MOV R14, UR62 ;  /* 0x0000003e000e7c02 */ /* 0x000fe20008000f00 */
[----:B------:R-:W-:Y:S10]  /*ed10*/  ENDCOLLECTIVE ;  /* 0x000000000000791b */ /* 0x000ff40003800000 */
.L_x_288:
[----:B------:R-:W-:Y:S05]  /*ed20*/  BSYNC B0 ;  /* 0x0000000000007941 */ /* 0x000fea0003800000 */
.L_x_287:
[----:B------:R-:W-:Y:S05]  /*ed30*/  BRA `(.L_x_289) ;  /* 0xfffffff800f07947 */ /* 0x000fea000383ffff */
.L_x_280:
[----:B0-----:R0:W1:Y:S02]  /*ed40*/  SYNCS.PHASECHK.TRANS64.TRYWAIT P0, [R7+URZ], R4 ;  /* 0x00000004070075a7 */ /* 0x001064000800017f */
[----:B-1----:R-:W-:Y:S05]  /*ed50*/  @!P0 NANOSLEEP.SYNCS 0x989680 ;  /* 0x009896800000895d */ /* 0x002fea0003900000 */
[----:B------:R-:W1:Y:S02]  /*ed60*/  @!P0 SYNCS.PHASECHK.TRANS64 P0, [R7+URZ], R4 ;  /* 0x00000004070085a7 */ /* 0x000e64000800007f */
[----:B-1----:R-:W-:Y:S05]  /*ed70*/  @!P0 BRA `(.L_x_280) ;  /* 0xfffffffc00f08947 */ /* 0x002fea000383ffff */
[----:B------:R-:W-:Y:S05]  /*ed80*/  BRA `(.L_x_290) ;  /* 0xfffffffc00307947 */ /* 0x000fea000383ffff */
.L_x_281:
[----:B0-----:R0:W1:Y:S02]  /*ed90*/  SYNCS.PHASECHK.TRANS64.TRYWAIT P0, [R6+URZ], R5 ;  /* 0x00000005060075a7 */ /* 0x001064000800017f */
[----:B-1----:R-:W-:Y:S05]  /*eda0*/  @!P0 NANOSLEEP.SYNCS 0x989680 ;  /* 0x009896800000895d */ /* 0x002fea0003900000 */
[----:B------:R-:W1:Y:S02]  /*edb0*/  @!P0 SYNCS.PHASECHK.TRANS64 P0, [R6+URZ], R5 ;  /* 0x00000005060085a7 */ /* 0x000e64000800007f */
[----:B-1----:R-:W-:Y:S05]  /*edc0*/  @!P0 BRA `(.L_x_281) ;  /* 0xfffffffc00f08947 */ /* 0x002fea000383ffff */
[----:B------:R-:W-:Y:S05]  /*edd0*/  BRA `(.L_x_291) ;  /* 0xfffffffc00387947 */ /* 0x000fea000383ffff */
.L_x_292:
[----:B------:R-:W-:-:S00]  /*ede0*/  BRA `(.L_x_292) ;  /* 0xfffffffc00fc7947 */ /* 0x000fc0000383ffff */
[----:B------:R-:W-:-:S00]  /*edf0*/  NOP ;  /* 0x0000000000007918 */ /* 0x000fc00000000000 */
        /* <DEDUP_REMOVED lines=8> */
.L_x_293:


//--------------------- .nv.global.init           --------------------------
	.section	.nv.global.init,"aw",@progbits
.nv.global.init:
	.type		$str$22,@object
	.size		$str$22,($str$23 - $str$22)
$str$22:
        /*0000*/ 	.byte	0x6b, 0x5f, 0x74, 0x69, 0x6c, 0x65, 0x5f, 0x63, 0x6f, 0x75, 0x6e, 0x74, 0x20, 0x3e, 0x3d, 0x20
        /*0010*/ 	.byte	0x31, 0x00
	.type		$str$23,@object
	.size		$str$23,(__unnamed_1 - $str$23)
$str$23:
        /*0012*/ 	.byte	0x2f, 0x74, 0x6d, 0x70, 0x2f, 0x63, 0x75, 0x74, 0x6c, 0x61, 0x73, 0x73, 0x5f, 0x73, 0x77, 0x65
        /*0022*/ 	.byte	0x65, 0x70, 0x5f, 0x73, 0x72, 0x63, 0x2f, 0x69, 0x6e, 0x63, 0x6c, 0x75, 0x64, 0x65, 0x2f, 0x63
        /*0032*/ 	.byte	0x75, 0x74, 0x6c, 0x61, 0x73, 0x73, 0x2f, 0x67, 0x65, 0x6d, 0x6d, 0x2f, 0x63, 0x6f, 0x6c, 0x6c
        /*0042*/ 	.byte	0x65, 0x63, 0x74, 0x69, 0x76, 0x65, 0x2f, 0x73, 0x6d, 0x39, 0x30, 0x5f, 0x6d, 0x6d, 0x61, 0x5f
        /*0052*/ 	.byte	0x74, 0x6d, 0x61, 0x5f, 0x67, 0x6d, 0x6d, 0x61, 0x5f, 0x73, 0x73, 0x5f, 0x77, 0x61, 0x72, 0x70
        /*0062*/ 	.byte	0x73, 0x70, 0x65, 0x63, 0x69, 0x61, 0x6c, 0x69, 0x7a, 0x65, 0x64, 0x2e, 0x68, 0x70, 0x70, 0x00
	.type		__unnamed_1,@object
	.size		__unnamed_1,(.L_0 - __unnamed_1)
__unnamed_1:
        /*0072*/ 	.byte	0x76, 0x6f, 0x69, 0x64, 0x20, 0x63, 0x75, 0x74, 0x6c, 0x61, 0x73, 0x73, 0x3a, 0x3a, 0x67, 0x65
        /* <DEDUP_REMOVED lines=180> */
        /*0bc2*/ 	.byte	0x74, 0x65, 0x3a, 0x3a, 0x69, 0x64, 0x65, 0x6e, 0x74, 0x69, 0x74, 0x79, 0x5d, 0x00
.L_0:


//--------------------- .nv.shared._ZN7cutlass13device_kernelINS_4gemm6kernel13GemmUniversalIN4cute5tupleIJiiiiEEENS1_10collective13CollectiveMmaINS1_34MainloopSm90TmaGmmaWarpSpecializedILi3ENS5_IJNS4_1CILi2EEENSA_ILi1EEESC_EEENS1_35KernelTmaWarpSpecializedCooperativeEEENS5_IJNSA_ILi512EEENSA_ILi64EEESH_EEENS_10bfloat16_tENS5_IJlSC_lEEESJ_SK_NS4_8TiledMMAINS4_8MMA_AtomIJNS4_4SM904GMMA27MMA_64x64x16_F32BF16BF16_SSILNSO_5MajorE0ELSQ_0ELNSO_7ScaleInE1ELSR_1EEEEEENS4_6LayoutISD_NS5_IJSC_NSA_ILi0EEESV_EEEEENS5_IJNS4_10UnderscoreESY_SY_EEEEENS4_13SM90_TMA_LOADENS4_14ComposedLayoutINS4_7SwizzleILi3ELi4ELi3EEENS4_18smem_ptr_flag_bitsILi16EEENSU_INS5_IJNSA_ILi8EEESH_EEENS5_IJSH_SC_EEEEEEEvNS4_8identityENS4_23SM90_TMA_LOAD_MULTICASTES1B_vS1C_EENS_8epilogue10collective6detail29Sm90TmaWarpSpecializedAdapterINS1G_15DefaultEpilogueISJ_SK_SK_NS1F_6thread17LinearCombinationISJ_Li1EffLNS1K_9ScaleType4KindE0ELNS_15FloatRoundStyleE2ESJ_EENS1_15EpilogueDefaultEEEEEvvEEEEvNT_6ParamsE --------------------------
	.section	.nv.shared._ZN7cutlass13device_kernelINS_4gemm6kernel13GemmUniversalIN4cute5tupleIJiiiiEEENS1_10collective13CollectiveMmaINS1_34MainloopSm90TmaGmmaWarpSpecializedILi3ENS5_IJNS4_1CILi2EEENSA_ILi1EEESC_EEENS1_35KernelTmaWarpSpecializedCooperativeEEENS5_IJNSA_ILi512EEENSA_ILi64EEESH_EEENS_10bfloat16_tENS5_IJlSC_lEEESJ_SK_NS4_8TiledMMAINS4_8MMA_AtomIJNS4_4SM904GMMA27MMA_64x64x16_F32BF16BF16_SSILNSO_5MajorE0ELSQ_0ELNSO_7ScaleInE1ELSR_1EEEEEENS4_6LayoutISD_NS5_IJSC_NSA_ILi0EEESV_EEEEENS5_IJNS4_10UnderscoreESY_SY_EEEEENS4_13SM90_TMA_LOADENS4_14ComposedLayoutINS4_7SwizzleILi3ELi4ELi3EEENS4_18smem_ptr_flag_bitsILi16EEENSU_INS5_IJNSA_ILi8EEESH_EEENS5_IJSH_SC_EEEEEEEvNS4_8identityENS4_23SM90_TMA_LOAD_MULTICASTES1B_vS1C_EENS_8epilogue10collective6detail29Sm90TmaWarpSpecializedAdapterINS1G_15DefaultEpilogueISJ_SK_SK_NS1F_6thread17LinearCombinationISJ_Li1EffLNS1K_9ScaleType4KindE0ELNS_15FloatRoundStyleE2ESJ_EENS1_15EpilogueDefaultEEEEEvvEEEEvNT_6ParamsE,"aw",@nobits
	.sectionflags	@""
	.align	16
	.zero		1024


//--------------------- .nv.shared.reserved.0     --------------------------
	.section	.nv.shared.reserved.0,"aw",@nobits
	.weak		__nv_reservedSMEM_offset_0_alias
	.size		__nv_reservedSMEM_offset_0_alias, 0, 0
	.other		__nv_reservedSMEM_offset_0_alias,@"STO_CUDA_RESERVED_SHARED STV_DEFAULT"
__nv_reservedSMEM_offset_0_alias:
	.zero		0


//--------------------- .nv.global                --------------------------
	.section	.nv.global,"aw",@nobits
.nv.global:
	.type		_ZN40_INTERNAL_724214ef_4_k_cu_3b8e0756_113504cute1_E,@object
	.size		_ZN40_INTERNAL_724214ef_4_k_cu_3b8e0756_113504cute1_E,(_ZN40_INTERNAL_724214ef_4_k_cu_3b8e0756_113504cuda3std3__45__cpo6cbeginE - _ZN40_INTERNAL_724214ef_4_k_cu_3b8e0756_113504cute1_E)
_ZN40_INTERNAL_724214ef_4_k_cu_3b8e0756_113504cute1_E:
	.zero		1
	.type		_ZN40_INTERNAL_724214ef_4_k_cu_3b8e0756_113504cuda3std3__45__cpo6cbeginE,@object
	.size		_ZN40_INTERNAL_724214ef_4_k_cu_3b8e0756_113504cuda3std3__45__cpo6cbeginE,(_ZN40_INTERNAL_724214ef_4_k_cu_3b8e0756_113504cuda3std3__48in_placeE - _ZN40_INTERNAL_724214ef_4_k_cu_3b8e0756_113504cuda3std3__45__cpo6cbeginE)
_ZN40_INTERNAL_724214ef_4_k_cu_3b8e0756_113504cuda3std3__45__cpo6cbeginE:
	.zero		1
	.type		_ZN40_INTERNAL_724214ef_4_k_cu_3b8e0756_113504cuda3std3__48in_placeE,@object
	.size		_ZN40_INTERNAL_724214ef_4_k_cu_3b8e0756_113504cuda3std3__48in_placeE,(_ZN40_INTERNAL_724214ef_4_k_cu_3b8e0756_113504cuda3std6ranges3__45__cpo9iter_moveE - _ZN40_INTERNAL_724214ef_4_k_cu_3b8e0756_113504cuda3std3__48in_placeE)
_ZN40_INTERNAL_724214ef_4_k_cu_3b8e0756_113504cuda3std3__48in_placeE:
	.zero		1
	.type		_ZN40_INTERNAL_724214ef_4_k_cu_3b8e0756_113504cuda3std6ranges3__45__cpo9iter_moveE,@object
	.size		_ZN40_INTERNAL_724214ef_4_k_cu_3b8e0756_113504cuda3std6ranges3__45__cpo9iter_moveE,(_ZN40_INTERNAL_724214ef_4_k_cu_3b8e0756_113504cuda3std3__45__cpo5beginE - _ZN40_INTERNAL_724214ef_4_k_cu_3b8e0756_113504cuda3std6ranges3__45__cpo9iter_moveE)
_ZN40_INTERNAL_724214ef_4_k_cu_3b8e0756_113504cuda3std6ranges3__45__cpo9iter_moveE:
	.zero		1
	.type		_ZN40_INTERNAL_724214ef_4_k_cu_3b8e0756_113504cuda3std3__45__cpo5beginE,@object
	.size		_ZN40_INTERNAL_724214ef_4_k_cu_3b8e0756_113504cuda3std3__45__cpo5beginE,(_ZN40_INTERNAL_724214ef_4_k_cu_3b8e0756_113504cuda3std3__442_GLOBAL__N__724214ef_4_k_cu_3b8e0756_113506ignoreE - _ZN40_INTERNAL_724214ef_4_k_cu_3b8e0756_113504cuda3std3__45__cpo5beginE)
_ZN40_INTERNAL_724214ef_4_k_cu_3b8e0756_113504cuda3std3__45__cpo5beginE:
	.zero		1
	.type		_ZN40_INTERNAL_724214ef_4_k_cu_3b8e0756_113504cuda3std3__442_GLOBAL__N__724214ef_4_k_cu_3b8e0756_113506ignoreE,@object
	.size		_ZN40_INTERNAL_724214ef_4_k_cu_3b8e0756_113504cuda3std3__442_GLOBAL__N__724214ef_4_k_cu_3b8e0756_113506ignoreE,(_ZN40_INTERNAL_724214ef_4_k_cu_3b8e0756_113504cute7productE - _ZN40_INTERNAL_724214ef_4_k_cu_3b8e0756_113504cuda3std3__442_GLOBAL__N__724214ef_4_k_cu_3b8e0756_113506ignoreE)
_ZN40_INTERNAL_724214ef_4_k_cu_3b8e0756_113504cuda3std3__442_GLOBAL__N__724214ef_4_k_cu_3b8e0756_113506ignoreE:
	.zero		1
	.type		_ZN40_INTERNAL_724214ef_4_k_cu_3b8e0756_113504cute7productE,@object
	.size		_ZN40_INTERNAL_724214ef_4_k_cu_3b8e0756_113504cute7productE,(_ZN40_INTERNAL_724214ef_4_k_cu_3b8e0756_113504cuda3std3__45__cpo3endE - _ZN40_INTERNAL_724214ef_4_k_cu_3b8e0756_113504cute7productE)
_ZN40_INTERNAL_724214ef_4_k_cu_3b8e0756_113504cute7productE:
	.zero		1
	.type		_ZN40_INTERNAL_724214ef_4_k_cu_3b8e0756_113504cuda3std3__45__cpo3endE,@object
	.size		_ZN40_INTERNAL_724214ef_4_k_cu_3b8e0756_113504cuda3std3__45__cpo3endE,(_ZN40_INTERNAL_724214ef_4_k_cu_3b8e0756_113504cuda3std3__419piecewise_constructE - _ZN40_INTERNAL_724214ef_4_k_cu_3b8e0756_113504cuda3std3__45__cpo3endE)
_ZN40_INTERNAL_724214ef_4_k_cu_3b8e0756_113504cuda3std3__45__cpo3endE:
	.zero		1
	.type		_ZN40_INTERNAL_724214ef_4_k_cu_3b8e0756_113504cuda3std3__419piecewise_constructE,@object
	.size		_ZN40_INTERNAL_724214ef_4_k_cu_3b8e0756_113504cuda3std3__419piecewise_constructE,(_ZN40_INTERNAL_724214ef_4_k_cu_3b8e0756_113504cuda3std3__45__cpo4cendE - _ZN40_INTERNAL_724214ef_4_k_cu_3b8e0756_113504cuda3std3__419piecewise_constructE)
_ZN40_INTERNAL_724214ef_4_k_cu_3b8e0756_113504cuda3std3__419piecewise_constructE:
	.zero		1
	.type		_ZN40_INTERNAL_724214ef_4_k_cu_3b8e0756_113504cuda3std3__45__cpo4cendE,@object
	.size		_ZN40_INTERNAL_724214ef_4_k_cu_3b8e0756_113504cuda3std3__45__cpo4cendE,(_ZN40_INTERNAL_724214ef_4_k_cu_3b8e0756_113504cuda3std6ranges3__45__cpo4swapE - _ZN40_INTERNAL_724214ef_4_k_cu_3b8e0756_113504cuda3std3__45__cpo4cendE)
_ZN40_INTERNAL_724214ef_4_k_cu_3b8e0756_113504cuda3std3__45__cpo4cendE:
	.zero		1
	.type		_ZN40_INTERNAL_724214ef_4_k_cu_3b8e0756_113504cuda3std6ranges3__45__cpo4swapE,@object
	.size		_ZN40_INTERNAL_724214ef_4_k_cu_3b8e0756_113504cuda3std6ranges3__45__cpo4swapE,(.L_8 - _ZN40_INTERNAL_724214ef_4_k_cu_3b8e0756_113504cuda3std6ranges3__45__cpo4swapE)
_ZN40_INTERNAL_724214ef_4_k_cu_3b8e0756_113504cuda3std6ranges3__45__cpo4swapE:
	.zero		1
.L_8:


//--------------------- .nv.constant0._ZN7cutlass13device_kernelINS_4gemm6kernel13GemmUniversalIN4cute5tupleIJiiiiEEENS1_10collective13CollectiveMmaINS1_34MainloopSm90TmaGmmaWarpSpecializedILi3ENS5_IJNS4_1CILi2EEENSA_ILi1EEESC_EEENS1_35KernelTmaWarpSpecializedCooperativeEEENS5_IJNSA_ILi512EEENSA_ILi64EEESH_EEENS_10bfloat16_tENS5_IJlSC_lEEESJ_SK_NS4_8TiledMMAINS4_8MMA_AtomIJNS4_4SM904GMMA27MMA_64x64x16_F32BF16BF16_SSILNSO_5MajorE0ELSQ_0ELNSO_7ScaleInE1ELSR_1EEEEEENS4_6LayoutISD_NS5_IJSC_NSA_ILi0EEESV_EEEEENS5_IJNS4_10UnderscoreESY_SY_EEEEENS4_13SM90_TMA_LOADENS4_14ComposedLayoutINS4_7SwizzleILi3ELi4ELi3EEENS4_18smem_ptr_flag_bitsILi16EEENSU_INS5_IJNSA_ILi8EEESH_EEENS5_IJSH_SC_EEEEEEEvNS4_8identityENS4_23SM90_TMA_LOAD_MULTICASTES1B_vS1C_EENS_8epilogue10collective6detail29Sm90TmaWarpSpecializedAdapterINS1G_15DefaultEpilogueISJ_SK_SK_NS1F_6thread17LinearCombinationISJ_Li1EffLNS1K_9ScaleType4KindE0ELNS_15FloatRoundStyleE2ESJ_EENS1_15EpilogueDefaultEEEEEvvEEEEvNT_6ParamsE --------------------------
	.section	.nv.constant0._ZN7cutlass13device_kernelINS_4gemm6kernel13GemmUniversalIN4cute5tupleIJiiiiEEENS1_10collective13CollectiveMmaINS1_34MainloopSm90TmaGmmaWarpSpecializedILi3ENS5_IJNS4_1CILi2EEENSA_ILi1EEESC_EEENS1_35KernelTmaWarpSpecializedCooperativeEEENS5_IJNSA_ILi512EEENSA_ILi64EEESH_EEENS_10bfloat16_tENS5_IJlSC_lEEESJ_SK_NS4_8TiledMMAINS4_8MMA_AtomIJNS4_4SM904GMMA27MMA_64x64x16_F32BF16BF16_SSILNSO_5MajorE0ELSQ_0ELNSO_7ScaleInE1ELSR_1EEEEEENS4_6LayoutISD_NS5_IJSC_NSA_ILi0EEESV_EEEEENS5_IJNS4_10UnderscoreESY_SY_EEEEENS4_13SM90_TMA_LOADENS4_14ComposedLayoutINS4_7SwizzleILi3ELi4ELi3EEENS4_18smem_ptr_flag_bitsILi16EEENSU_INS5_IJNSA_ILi8EEESH_EEENS5_IJSH_SC_EEEEEEEvNS4_8identityENS4_23SM90_TMA_LOAD_MULTICASTES1B_vS1C_EENS_8epilogue10collective6detail29Sm90TmaWarpSpecializedAdapterINS1G_15DefaultEpilogueISJ_SK_SK_NS1F_6thread17LinearCombinationISJ_Li1EffLNS1K_9ScaleType4KindE0ELNS_15FloatRoundStyleE2ESJ_EENS1_15EpilogueDefaultEEEEEvvEEEEvNT_6ParamsE,"a",@progbits
	.sectionflags	@""
	.align	4
.nv.constant0._ZN7cutlass13device_kernelINS_4gemm6kernel13GemmUniversalIN4cute5tupleIJiiiiEEENS1_10collective13CollectiveMmaINS1_34MainloopSm90TmaGmmaWarpSpecializedILi3ENS5_IJNS4_1CILi2EEENSA_ILi1EEESC_EEENS1_35KernelTmaWarpSpecializedCooperativeEEENS5_IJNSA_ILi512EEENSA_ILi64EEESH_EEENS_10bfloat16_tENS5_IJlSC_lEEESJ_SK_NS4_8TiledMMAINS4_8MMA_AtomIJNS4_4SM904GMMA27MMA_64x64x16_F32BF16BF16_SSILNSO_5MajorE0ELSQ_0ELNSO_7ScaleInE1ELSR_1EEEEEENS4_6LayoutISD_NS5_IJSC_NSA_ILi0EEESV_EEEEENS5_IJNS4_10UnderscoreESY_SY_EEEEENS4_13SM90_TMA_LOADENS4_14ComposedLayoutINS4_7SwizzleILi3ELi4ELi3EEENS4_18smem_ptr_flag_bitsILi16EEENSU_INS5_IJNSA_ILi8EEESH_EEENS5_IJSH_SC_EEEEEEEvNS4_8identityENS4_23SM90_TMA_LOAD_MULTICASTES1B_vS1C_EENS_8epilogue10collective6detail29Sm90TmaWarpSpecializedAdapterINS1G_15DefaultEpilogueISJ_SK_SK_NS1F_6thread17LinearCombinationISJ_Li1EffLNS1K_9ScaleType4KindE0ELNS_15FloatRoundStyleE2ESJ_EENS1_15EpilogueDefaultEEEEEvvEEEEvNT_6ParamsE:
	.zero		1664


//--------------------- SYMBOLS --------------------------

	.type		.nv.reservedSmem.offset0,@object
	.size		.nv.reservedSmem.offset0,0x4
	.type		__assertfail,@function
